// auto-generated by cutlass_sweep.fmha — config: {"arch": "sm_90", "direction": "fwd", "dtype": "fp16", "head_dim": 64, "mask": "residual", "schedule": "tma", "tile_kv": 64, "tile_q": 64}
#include "cutlass/cutlass.h"
#include "cute/tensor.hpp"
#include "cutlass/device_kernel.h"
#include "cutlass/kernel_hardware_info.h"
#include "88_hopper_fmha/collective/fmha_fusion.hpp"
#include "88_hopper_fmha/kernel/fmha_kernel_builder.hpp"

using namespace cute;
using Element = cutlass::half_t;
using TileShape = Shape<_64, _64, _64>;
using StrideQ = cute::tuple<int, _1, cute::tuple<int, int>>;
using StrideK = cute::tuple<int, _1, cute::tuple<int, int>>;
using StrideV = cute::tuple<int, cute::_1, cute::tuple<int, int>>;

using Kernel = typename cutlass::fmha::kernel::FmhaBuilder<
    Element, float, float,
    TileShape, StrideQ, StrideK, StrideV,
    cutlass::fmha::collective::ResidualFusion,
    cutlass::gemm::KernelTma
  >::Kernel;

auto* _anchor = &cutlass::device_kernel<Kernel>;


// ===== COMPILED SASS (sm_90a) =====

	.target	sm_90a

	.elftype	@"ET_EXEC"


//--------------------- .note.nv.tkinfo           --------------------------
	.section	.note.nv.tkinfo,"",@"SHT_NOTE"
	.sectionflags	@"SHF_NOTE_NV_TKINFO"
	.tkinfo
        /*0018*/ 	.word	0x00000002
        /*0030*/ 	.string	""
        /*0030*/ 	.string	"ptxas"
        /*0030*/ 	.string	"Cuda compilation tools, release 13.0, V13.0.88"
        /*0030*/ 	.string	"Build cuda_13.0.r13.0/compiler.36424714_0"
        /*0030*/ 	.string	"-arch sm_90a -m 64 "



//--------------------- .note.nv.cuinfo           --------------------------
	.section	.note.nv.cuinfo,"",@"SHT_NOTE"
	.sectionflags	@"SHF_NOTE_NV_CUINFO"
        /*0018*/ 	.short	0x0002
        /*001a*/ 	.short	0x005a
        /*001c*/ 	.short	0x0082
	.zero		2


//--------------------- .nv.info                  --------------------------
	.section	.nv.info,"",@"SHT_CUDA_INFO"
	.align	4


	//----- nvinfo : EIATTR_REGCOUNT
	.align		4
        /*0000*/ 	.byte	0x04, 0x2f
        /*0002*/ 	.short	(.L_15 - .L_14)
	.align		4
.L_14:
        /*0004*/ 	.word	index@(_ZN7cutlass13device_kernelINS_4fmha6kernel13FmhaKernelTmaINS1_10collective15FmhaMainloopTmaINS_6half_tEfN4cute5tupleIJNS7_1CILi64EEESA_SA_EEENS4_14ResidualFusionEJEEENS4_15FmhaFwdEpilogueIS6_fSB_EEJEEEEEvNT_6ParamsE)
        /*0008*/ 	.word	0x00000060


	//----- nvinfo : EIATTR_FRAME_SIZE
	.align		4
.L_15:
        /*000c*/ 	.byte	0x04, 0x11
        /*000e*/ 	.short	(.L_17 - .L_16)
	.align		4
.L_16:
        /*0010*/ 	.word	index@($__internal_0_$__cuda_sm20_rcp_rn_f32_slowpath)
        /*0014*/ 	.word	0x00000000


	//----- nvinfo : EIATTR_FRAME_SIZE
	.align		4
.L_17:
        /*0018*/ 	.byte	0x04, 0x11
        /*001a*/ 	.short	(.L_19 - .L_18)
	.align		4
.L_18:
        /*001c*/ 	.word	index@(_ZN7cutlass13device_kernelINS_4fmha6kernel13FmhaKernelTmaINS1_10collective15FmhaMainloopTmaINS_6half_tEfN4cute5tupleIJNS7_1CILi64EEESA_SA_EEENS4_14ResidualFusionEJEEENS4_15FmhaFwdEpilogueIS6_fSB_EEJEEEEEvNT_6ParamsE)
        /*0020*/ 	.word	0x00000000


	//----- nvinfo : EIATTR_MIN_STACK_SIZE
	.align		4
.L_19:
        /*0024*/ 	.byte	0x04, 0x12
        /*0026*/ 	.short	(.L_21 - .L_20)
	.align		4
.L_20:
        /*0028*/ 	.word	index@(_ZN7cutlass13device_kernelINS_4fmha6kernel13FmhaKernelTmaINS1_10collective15FmhaMainloopTmaINS_6half_tEfN4cute5tupleIJNS7_1CILi64EEESA_SA_EEENS4_14ResidualFusionEJEEENS4_15FmhaFwdEpilogueIS6_fSB_EEJEEEEEvNT_6ParamsE)
        /*002c*/ 	.word	0x00000000
.L_21:


//--------------------- .nv.compat                --------------------------
	.section	.nv.compat,"",@"SHT_CUDA_COMPAT_INFO"
	.align	4
        /*0000*/ 	.byte	0x02, 0x09, 0x01, 0x00, 0x02, 0x02, 0x04, 0x00, 0x02, 0x05, 0x05, 0x00, 0x03, 0x07, 0x01, 0x01
        /*0010*/ 	.byte	0x02, 0x03, 0x01, 0x00, 0x02, 0x06, 0x01, 0x00, 0x04, 0x0b, 0x08, 0x00, 0x00, 0x00, 0x00, 0x00
        /*0020*/ 	.byte	0x00, 0x00, 0x00, 0x00


//--------------------- .nv.info._ZN7cutlass13device_kernelINS_4fmha6kernel13FmhaKernelTmaINS1_10collective15FmhaMainloopTmaINS_6half_tEfN4cute5tupleIJNS7_1CILi64EEESA_SA_EEENS4_14ResidualFusionEJEEENS4_15FmhaFwdEpilogueIS6_fSB_EEJEEEEEvNT_6ParamsE --------------------------
	.section	.nv.info._ZN7cutlass13device_kernelINS_4fmha6kernel13FmhaKernelTmaINS1_10collective15FmhaMainloopTmaINS_6half_tEfN4cute5tupleIJNS7_1CILi64EEESA_SA_EEENS4_14ResidualFusionEJEEENS4_15FmhaFwdEpilogueIS6_fSB_EEJEEEEEvNT_6ParamsE,"",@"SHT_CUDA_INFO"
	.sectionflags	@""
	.align	4


	//----- nvinfo : EIATTR_CUDA_API_VERSION
	.align		4
        /*0000*/ 	.byte	0x04, 0x37
        /*0002*/ 	.short	(.L_23 - .L_22)
.L_22:
        /*0004*/ 	.word	0x00000082


	//----- nvinfo : EIATTR_KPARAM_INFO
	.align		4
.L_23:
        /*0008*/ 	.byte	0x04, 0x17
        /*000a*/ 	.short	(.L_25 - .L_24)
.L_24:
        /*000c*/ 	.word	0x00000000
        /*0010*/ 	.short	0x0000
        /*0012*/ 	.short	0x0070
        /*0014*/ 	.byte	0x00, 0xf0, 0x01, 0x20


	//----- nvinfo : EIATTR_SPARSE_MMA_MASK
	.align		4
.L_25:
        /*0018*/ 	.byte	0x03, 0x50
        /*001a*/ 	.short	0x0000


	//----- nvinfo : EIATTR_MAXREG_COUNT
	.align		4
        /*001c*/ 	.byte	0x03, 0x1b
        /*001e*/ 	.short	0x00ff


	//----- nvinfo : EIATTR_NUM_BARRIERS
	.align		4
        /*0020*/ 	.byte	0x02, 0x4c
        /*0022*/ 	.byte	0x02
	.zero		1


	//----- nvinfo : EIATTR_EXTERNS
	.align		4
        /*0024*/ 	.byte	0x04, 0x0f
        /*0026*/ 	.short	(.L_27 - .L_26)


	//   ....[0]....
	.align		4
.L_26:
        /*0028*/ 	.word	index@(__assertfail)


	//----- nvinfo : EIATTR_MERCURY_ISA_VERSION
	.align		4
.L_27:
        /*002c*/ 	.byte	0x03, 0x5f
        /*002e*/ 	.short	0x0101


	//----- nvinfo : EIATTR_COOP_GROUP_MASK_REGIDS
	.align		4
        /*0030*/ 	.byte	0x04, 0x29
        /*0032*/ 	.short	(.L_29 - .L_28)


	//   ....[0]....
.L_28:
        /*0034*/ 	.word	0xffffffff


	//   ....[1]....
        /*0038*/ 	.word	0xffffffff


	//   ....[2]....
        /*003c*/ 	.word	0xffffffff


	//   ....[3]....
        /*0040*/ 	.word	0xffffffff


	//   ....[4]....
        /*0044*/ 	.word	0xffffffff


	//   ....[5]....
        /*0048*/ 	.word	0xffffffff


	//   ....[6]....
        /*004c*/ 	.word	0xffffffff


	//   ....[7]....
        /*0050*/ 	.word	0xffffffff


	//   ....[8]....
        /*0054*/ 	.word	0xffffffff


	//   ....[9]....
        /*0058*/ 	.word	0xffffffff


	//   ....[10]....
        /*005c*/ 	.word	0xffffffff


	//   ....[11]....
        /*0060*/ 	.word	0xffffffff


	//   ....[12]....
        /*0064*/ 	.word	0xffffffff


	//   ....[13]....
        /*0068*/ 	.word	0xffffffff


	//   ....[14]....
        /*006c*/ 	.word	0xffffffff


	//   ....[15]....
        /*0070*/ 	.word	0xffffffff


	//   ....[16]....
        /*0074*/ 	.word	0xffffffff


	//   ....[17]....
        /*0078*/ 	.word	0xffffffff


	//   ....[18]....
        /*007c*/ 	.word	0xffffffff


	//   ....[19]....
        /*0080*/ 	.word	0xffffffff


	//   ....[20]....
        /*0084*/ 	.word	0xffffffff


	//----- nvinfo : EIATTR_COOP_GROUP_INSTR_OFFSETS
	.align		4
.L_29:
        /*0088*/ 	.byte	0x04, 0x28
        /*008a*/ 	.short	(.L_31 - .L_30)


	//   ....[0]....
.L_30:
        /*008c*/ 	.word	0x00000050


	//   ....[1]....
        /*0090*/ 	.word	0x00000140


	//   ....[2]....
        /*0094*/ 	.word	0x00000270


	//   ....[3]....
        /*0098*/ 	.word	0x00000410


	//   ....[4]....
        /*009c*/ 	.word	0x00000570


	//   ....[5]....
        /*00a0*/ 	.word	0x000019d0


	//   ....[6]....
        /*00a4*/ 	.word	0x00001aa0


	//   ....[7]....
        /*00a8*/ 	.word	0x00001ab0


	//   ....[8]....
        /*00ac*/ 	.word	0x00001ae0


	//   ....[9]....
        /*00b0*/ 	.word	0x00003120


	//   ....[10]....
        /*00b4*/ 	.word	0x00003140


	//   ....[11]....
        /*00b8*/ 	.word	0x00003160


	//   ....[12]....
        /*00bc*/ 	.word	0x00003180


	//   ....[13]....
        /*00c0*/ 	.word	0x00005260


	//   ....[14]....
        /*00c4*/ 	.word	0x00005270


	//   ....[15]....
        /*00c8*/ 	.word	0x000052b0


	//   ....[16]....
        /*00cc*/ 	.word	0x000052d0


	//   ....[17]....
        /*00d0*/ 	.word	0x00006920


	//   ....[18]....
        /*00d4*/ 	.word	0x00006960


	//   ....[19]....
        /*00d8*/ 	.word	0x000069a0


	//   ....[20]....
        /*00dc*/ 	.word	0x000069b0


	//----- nvinfo : EIATTR_SYSCALL_OFFSETS
	.align		4
.L_31:
        /*00e0*/ 	.byte	0x04, 0x46
        /*00e2*/ 	.short	(.L_33 - .L_32)


	//   ....[0]....
.L_32:
        /*00e4*/ 	.word	0x000072f0


	//   ....[1]....
        /*00e8*/ 	.word	0x00007410


	//----- nvinfo : EIATTR_MBARRIER_INSTR_OFFSETS
	.align		4
.L_33:
        /*00ec*/ 	.byte	0x04, 0x39
        /*00ee*/ 	.short	(.L_35 - .L_34)


	//   ....[0]....
.L_34:
        /*00f0*/ 	.word	0x00000240
        /*00f4*/ 	.word	0x000000ff
        /*00f8*/ 	.word	0x0000a040
        /*00fc*/ 	.short	0x0100
        /*00fe*/ 	.byte	0x08
	.zero		1


	//   ....[1]....
        /*0100*/ 	.word	0x00000250
        /*0104*/ 	.word	0x000000ff
        /*0108*/ 	.word	0x0000a048
        /*010c*/ 	.short	0x0100
        /*010e*/ 	.byte	0x08
	.zero		1


	//   ....[2]....
        /*0110*/ 	.word	0x00000380
        /*0114*/ 	.word	0x000000ff
        /*0118*/ 	.word	0x0000a000
        /*011c*/ 	.short	0x0100
        /*011e*/ 	.byte	0x08
	.zero		1


	//   ....[3]....
        /*0120*/ 	.word	0x00000390
        /*0124*/ 	.word	0x000000ff
        /*0128*/ 	.word	0x0000a020
        /*012c*/ 	.short	0x0100
        /*012e*/ 	.byte	0x08
	.zero		1


	//   ....[4]....
        /*0130*/ 	.word	0x000003a0
        /*0134*/ 	.word	0x000000ff
        /*0138*/ 	.word	0x0000a008
        /*013c*/ 	.short	0x0100
        /*013e*/ 	.byte	0x08
	.zero		1


	//   ....[5]....
        /*0140*/ 	.word	0x000003b0
        /*0144*/ 	.word	0x000000ff
        /*0148*/ 	.word	0x0000a028
        /*014c*/ 	.short	0x0100
        /*014e*/ 	.byte	0x08
	.zero		1


	//   ....[6]....
        /*0150*/ 	.word	0x000003c0
        /*0154*/ 	.word	0x000000ff
        /*0158*/ 	.word	0x0000a010
        /*015c*/ 	.short	0x0100
        /*015e*/ 	.byte	0x08
	.zero		1


	//   ....[7]....
        /*0160*/ 	.word	0x000003d0
        /*0164*/ 	.word	0x000000ff
        /*0168*/ 	.word	0x0000a030
        /*016c*/ 	.short	0x0100
        /*016e*/ 	.byte	0x08
	.zero		1


	//   ....[8]....
        /*0170*/ 	.word	0x000003e0
        /*0174*/ 	.word	0x000000ff
        /*0178*/ 	.word	0x0000a018
        /*017c*/ 	.short	0x0100
        /*017e*/ 	.byte	0x08
	.zero		1


	//   ....[9]....
        /*0180*/ 	.word	0x000003f0
        /*0184*/ 	.word	0x000000ff
        /*0188*/ 	.word	0x0000a038
        /*018c*/ 	.short	0x0100
        /*018e*/ 	.byte	0x08
	.zero		1


	//   ....[10]....
        /*0190*/ 	.word	0x00000520
        /*0194*/ 	.word	0x000000ff
        /*0198*/ 	.word	0x0000a050
        /*019c*/ 	.short	0x0100
        /*019e*/ 	.byte	0x08
	.zero		1


	//   ....[11]....
        /*01a0*/ 	.word	0x00000530
        /*01a4*/ 	.word	0x000000ff
        /*01a8*/ 	.word	0x0000a060
        /*01ac*/ 	.short	0x0100
        /*01ae*/ 	.byte	0x08
	.zero		1


	//   ....[12]....
        /*01b0*/ 	.word	0x00000540
        /*01b4*/ 	.word	0x000000ff
        /*01b8*/ 	.word	0x0000a058
        /*01bc*/ 	.short	0x0100
        /*01be*/ 	.byte	0x08
	.zero		1


	//   ....[13]....
        /*01c0*/ 	.word	0x00000550
        /*01c4*/ 	.word	0x000000ff
        /*01c8*/ 	.word	0x0000a068
        /*01cc*/ 	.short	0x0100
        /*01ce*/ 	.byte	0x08
	.zero		1


	//   ....[14]....
        /*01d0*/ 	.word	0x000006b0
        /*01d4*/ 	.word	0x00000003
        /*01d8*/ 	.word	0x0000a048
        /*01dc*/ 	.short	0x010a
        /*01de*/ 	.byte	0x3f
	.zero		1


	//   ....[15]....
        /*01e0*/ 	.word	0x00000980
        /*01e4*/ 	.word	0x00000002
        /*01e8*/ 	.word	0x0000a020
        /*01ec*/ 	.short	0x010a
        /*01ee*/ 	.byte	0x3f
	.zero		1


	//   ....[16]....
        /*01f0*/ 	.word	0x00000b30
        /*01f4*/ 	.word	0x00000002
        /*01f8*/ 	.word	0x0000a020
        /*01fc*/ 	.short	0x010a
        /*01fe*/ 	.byte	0x3f
	.zero		1


	//   ....[17]....
        /*0200*/ 	.word	0x00000d50
        /*0204*/ 	.word	0x00000003
        /*0208*/ 	.word	0x0000a020
        /*020c*/ 	.short	0x010a
        /*020e*/ 	.byte	0x3f
	.zero		1


	//   ....[18]....
        /*0210*/ 	.word	0x00000f60
        /*0214*/ 	.word	0x00000003
        /*0218*/ 	.word	0x0000a020
        /*021c*/ 	.short	0x010a
        /*021e*/ 	.byte	0x3f
	.zero		1


	//   ....[19]....
        /*0220*/ 	.word	0x00001190
        /*0224*/ 	.word	0x00000002
        /*0228*/ 	.word	0x0000a040
        /*022c*/ 	.short	0x010a
        /*022e*/ 	.byte	0x3f
	.zero		1


	//   ....[20]....
        /*0230*/ 	.word	0x000011b0
        /*0234*/ 	.word	0x00000002
        /*0238*/ 	.word	0x0000a000
        /*023c*/ 	.short	0x010a
        /*023e*/ 	.byte	0x3f
	.zero		1


	//   ....[21]....
        /*0240*/ 	.word	0x000019b0
        /*0244*/ 	.word	0x00000002
        /*0248*/ 	.word	0x0000a008
        /*024c*/ 	.short	0x010a
        /*024e*/ 	.byte	0x3f
	.zero		1


	//   ....[22]....
        /*0250*/ 	.word	0x00002a30
        /*0254*/ 	.word	0x00000018
        /*0258*/ 	.word	0x00000000
        /*025c*/ 	.short	0x0101
        /*025e*/ 	.byte	0x3f
	.zero		1


	//   ....[23]....
        /*0260*/ 	.word	0x00002af0
        /*0264*/ 	.word	0x00000013
        /*0268*/ 	.word	0x0000a000
        /*026c*/ 	.short	0x010a
        /*026e*/ 	.byte	0x3f
	.zero		1


	//   ....[24]....
        /*0270*/ 	.word	0x00002d00
        /*0274*/ 	.word	0x0000000e
        /*0278*/ 	.word	0x0000a020
        /*027c*/ 	.short	0x010a
        /*027e*/ 	.byte	0x3f
	.zero		1


	//   ....[25]....
        /*0280*/ 	.word	0x000031f0
        /*0284*/ 	.word	0x0000005a
        /*0288*/ 	.word	0x00000000
        /*028c*/ 	.short	0x0101
        /*028e*/ 	.byte	0x3f
	.zero		1


	//   ....[26]....
        /*0290*/ 	.word	0x00003230
        /*0294*/ 	.word	0x00000016
        /*0298*/ 	.word	0x0000a000
        /*029c*/ 	.short	0x010a
        /*029e*/ 	.byte	0x3f
	.zero		1


	//   ....[27]....
        /*02a0*/ 	.word	0x00004440
        /*02a4*/ 	.word	0x0000000c
        /*02a8*/ 	.word	0x00000000
        /*02ac*/ 	.short	0x0101
        /*02ae*/ 	.byte	0x3f
	.zero		1


	//   ....[28]....
        /*02b0*/ 	.word	0x000044f0
        /*02b4*/ 	.word	0x0000000e
        /*02b8*/ 	.word	0x0000a020
        /*02bc*/ 	.short	0x010a
        /*02be*/ 	.byte	0x3f
	.zero		1


	//   ....[29]....
        /*02c0*/ 	.word	0x000047b0
        /*02c4*/ 	.word	0x00000013
        /*02c8*/ 	.word	0x0000a000
        /*02cc*/ 	.short	0x010a
        /*02ce*/ 	.byte	0x3f
	.zero		1


	//   ....[30]....
        /*02d0*/ 	.word	0x00004a10
        /*02d4*/ 	.word	0x00000012
        /*02d8*/ 	.word	0x0000a020
        /*02dc*/ 	.short	0x010a
        /*02de*/ 	.byte	0x3f
	.zero		1


	//   ....[31]....
        /*02e0*/ 	.word	0x000052e0
        /*02e4*/ 	.word	0x00000016
        /*02e8*/ 	.word	0x00000000
        /*02ec*/ 	.short	0x0101
        /*02ee*/ 	.byte	0x3f
	.zero		1


	//   ....[32]....
        /*02f0*/ 	.word	0x00005350
        /*02f4*/ 	.word	0x00000059
        /*02f8*/ 	.word	0x0000a000
        /*02fc*/ 	.short	0x010a
        /*02fe*/ 	.byte	0x3f
	.zero		1


	//   ....[33]....
        /*0300*/ 	.word	0x000065a0
        /*0304*/ 	.word	0x00000006
        /*0308*/ 	.word	0x00000000
        /*030c*/ 	.short	0x0101
        /*030e*/ 	.byte	0x3f
	.zero		1


	//   ....[34]....
        /*0310*/ 	.word	0x00006620
        /*0314*/ 	.word	0x00000006
        /*0318*/ 	.word	0x0000a020
        /*031c*/ 	.short	0x010a
        /*031e*/ 	.byte	0x3f
	.zero		1


	//   ....[35]....
        /*0320*/ 	.word	0x00007be0
        /*0324*/ 	.word	0x00000003
        /*0328*/ 	.word	0x0000a048
        /*032c*/ 	.short	0x010a
        /*032e*/ 	.byte	0x3f
	.zero		1


	//   ....[36]....
        /*0330*/ 	.word	0x00007c30
        /*0334*/ 	.word	0x00000002
        /*0338*/ 	.word	0x0000a020
        /*033c*/ 	.short	0x010a
        /*033e*/ 	.byte	0x3f
	.zero		1


	//   ....[37]....
        /*0340*/ 	.word	0x00007c80
        /*0344*/ 	.word	0x00000002
        /*0348*/ 	.word	0x0000a020
        /*034c*/ 	.short	0x010a
        /*034e*/ 	.byte	0x3f
	.zero		1


	//   ....[38]....
        /*0350*/ 	.word	0x00007cd0
        /*0354*/ 	.word	0x00000003
        /*0358*/ 	.word	0x0000a020
        /*035c*/ 	.short	0x010a
        /*035e*/ 	.byte	0x3f
	.zero		1


	//   ....[39]....
        /*0360*/ 	.word	0x00007d20
        /*0364*/ 	.word	0x00000003
        /*0368*/ 	.word	0x0000a020
        /*036c*/ 	.short	0x010a
        /*036e*/ 	.byte	0x3f
	.zero		1


	//   ....[40]....
        /*0370*/ 	.word	0x00007d70
        /*0374*/ 	.word	0x00000002
        /*0378*/ 	.word	0x0000a040
        /*037c*/ 	.short	0x010a
        /*037e*/ 	.byte	0x3f
	.zero		1


	//   ....[41]....
        /*0380*/ 	.word	0x00007dc0
        /*0384*/ 	.word	0x00000002
        /*0388*/ 	.word	0x0000a000
        /*038c*/ 	.short	0x010a
        /*038e*/ 	.byte	0x3f
	.zero		1


	//   ....[42]....
        /*0390*/ 	.word	0x00007e10
        /*0394*/ 	.word	0x00000002
        /*0398*/ 	.word	0x0000a008
        /*039c*/ 	.short	0x010a
        /*039e*/ 	.byte	0x3f
	.zero		1


	//   ....[43]....
        /*03a0*/ 	.word	0x00007e60
        /*03a4*/ 	.word	0x00000013
        /*03a8*/ 	.word	0x0000a000
        /*03ac*/ 	.short	0x010a
        /*03ae*/ 	.byte	0x3f
	.zero		1


	//   ....[44]....
        /*03b0*/ 	.word	0x00007eb0
        /*03b4*/ 	.word	0x0000000e
        /*03b8*/ 	.word	0x0000a020
        /*03bc*/ 	.short	0x010a
        /*03be*/ 	.byte	0x3f
	.zero		1


	//   ....[45]....
        /*03c0*/ 	.word	0x00007f00
        /*03c4*/ 	.word	0x00000016
        /*03c8*/ 	.word	0x0000a000
        /*03cc*/ 	.short	0x010a
        /*03ce*/ 	.byte	0x3f
	.zero		1


	//   ....[46]....
        /*03d0*/ 	.word	0x00007f50
        /*03d4*/ 	.word	0x0000000e
        /*03d8*/ 	.word	0x0000a020
        /*03dc*/ 	.short	0x010a
        /*03de*/ 	.byte	0x3f
	.zero		1


	//   ....[47]....
        /*03e0*/ 	.word	0x00007fa0
        /*03e4*/ 	.word	0x00000013
        /*03e8*/ 	.word	0x0000a000
        /*03ec*/ 	.short	0x010a
        /*03ee*/ 	.byte	0x3f
	.zero		1


	//   ....[48]....
        /*03f0*/ 	.word	0x00007ff0
        /*03f4*/ 	.word	0x00000012
        /*03f8*/ 	.word	0x0000a020
        /*03fc*/ 	.short	0x010a
        /*03fe*/ 	.byte	0x3f
	.zero		1


	//   ....[49]....
        /*0400*/ 	.word	0x00008040
        /*0404*/ 	.word	0x00000059
        /*0408*/ 	.word	0x0000a000
        /*040c*/ 	.short	0x010a
        /*040e*/ 	.byte	0x3f
	.zero		1


	//   ....[50]....
        /*0410*/ 	.word	0x00008090
        /*0414*/ 	.word	0x00000006
        /*0418*/ 	.word	0x0000a020
        /*041c*/ 	.short	0x010a
        /*041e*/ 	.byte	0x3f
	.zero		1


	//----- nvinfo : EIATTR_NUM_MBARRIERS
	.align		4
.L_35:
        /*0420*/ 	.byte	0x03, 0x38
        /*0422*/ 	.short	0x000e


	//----- nvinfo : EIATTR_EXIT_INSTR_OFFSETS
	.align		4
        /*0424*/ 	.byte	0x04, 0x1c
        /*0426*/ 	.short	(.L_37 - .L_36)


	//   ....[0]....
.L_36:
        /*0428*/ 	.word	0x00007bd0


	//----- nvinfo : EIATTR_MAX_THREADS
	.align		4
.L_37:
        /*042c*/ 	.byte	0x04, 0x05
        /*042e*/ 	.short	(.L_39 - .L_38)
.L_38:
        /*0430*/ 	.word	0x00000080
        /*0434*/ 	.word	0x00000001
        /*0438*/ 	.word	0x00000001


	//----- nvinfo : EIATTR_CRS_STACK_SIZE
	.align		4
.L_39:
        /*043c*/ 	.byte	0x04, 0x1e
        /*043e*/ 	.short	(.L_41 - .L_40)
.L_40:
        /*0440*/ 	.word	0x00000000


	//----- nvinfo : EIATTR_CBANK_PARAM_SIZE
	.align		4
.L_41:
        /*0444*/ 	.byte	0x03, 0x19
        /*0446*/ 	.short	0x0870


	//----- nvinfo : EIATTR_PARAM_CBANK
	.align		4
        /*0448*/ 	.byte	0x04, 0x0a
        /*044a*/ 	.short	(.L_43 - .L_42)
	.align		4
.L_42:
        /*044c*/ 	.word	index@(.nv.constant0._ZN7cutlass13device_kernelINS_4fmha6kernel13FmhaKernelTmaINS1_10collective15FmhaMainloopTmaINS_6half_tEfN4cute5tupleIJNS7_1CILi64EEESA_SA_EEENS4_14ResidualFusionEJEEENS4_15FmhaFwdEpilogueIS6_fSB_EEJEEEEEvNT_6ParamsE)
        /*0450*/ 	.short	0x0210
        /*0452*/ 	.short	0x0870


	//----- nvinfo : EIATTR_SW_WAR
	.align		4
.L_43:
        /*0454*/ 	.byte	0x04, 0x36
        /*0456*/ 	.short	(.L_45 - .L_44)
.L_44:
        /*0458*/ 	.word	0x00000008
.L_45:


//--------------------- .nv.callgraph             --------------------------
	.section	.nv.callgraph,"",@"SHT_CUDA_CALLGRAPH"
	.align	4
	.sectionentsize	8
	.align		4
        /*0000*/ 	.word	0x00000000
	.align		4
        /*0004*/ 	.word	0xffffffff
	.align		4
        /*0008*/ 	.word	index@(_ZN7cutlass13device_kernelINS_4fmha6kernel13FmhaKernelTmaINS1_10collective15FmhaMainloopTmaINS_6half_tEfN4cute5tupleIJNS7_1CILi64EEESA_SA_EEENS4_14ResidualFusionEJEEENS4_15FmhaFwdEpilogueIS6_fSB_EEJEEEEEvNT_6ParamsE)
	.align		4
        /*000c*/ 	.word	index@(__assertfail)
	.align		4
        /*0010*/ 	.word	0x00000000
	.align		4
        /*0014*/ 	.word	0xfffffffe
	.align		4
        /*0018*/ 	.word	0x00000000
	.align		4
        /*001c*/ 	.word	0xfffffffd
	.align		4
        /*0020*/ 	.word	0x00000000
	.align		4
        /*0024*/ 	.word	0xfffffffc


//--------------------- .nv.constant4             --------------------------
	.section	.nv.constant4,"a",@progbits
	.align	8
	.align		8
.nv.constant4:
        /*0000*/ 	.dword	__assertfail
	.align		8
        /*0008*/ 	.dword	__unnamed_1
	.align		8
        /*0010*/ 	.dword	_ZN39_INTERNAL_3fbeb2b2_4_k_cu_a850b6ae_30144cuda3std3__45__cpo5beginE
	.align		8
        /*0018*/ 	.dword	_ZN39_INTERNAL_3fbeb2b2_4_k_cu_a850b6ae_30144cuda3std3__45__cpo3endE
	.align		8
        /*0020*/ 	.dword	_ZN39_INTERNAL_3fbeb2b2_4_k_cu_a850b6ae_30144cuda3std3__45__cpo6cbeginE
	.align		8
        /*0028*/ 	.dword	_ZN39_INTERNAL_3fbeb2b2_4_k_cu_a850b6ae_30144cuda3std3__45__cpo4cendE
	.align		8
        /*0030*/ 	.dword	_ZN39_INTERNAL_3fbeb2b2_4_k_cu_a850b6ae_30144cuda3std3__441_GLOBAL__N__3fbeb2b2_4_k_cu_a850b6ae_30146ignoreE
	.align		8
        /*0038*/ 	.dword	_ZN39_INTERNAL_3fbeb2b2_4_k_cu_a850b6ae_30144cuda3std3__419piecewise_constructE
	.align		8
        /*0040*/ 	.dword	_ZN39_INTERNAL_3fbeb2b2_4_k_cu_a850b6ae_30144cuda3std3__48in_placeE
	.align		8
        /*0048*/ 	.dword	_ZN39_INTERNAL_3fbeb2b2_4_k_cu_a850b6ae_30144cuda3std6ranges3__45__cpo4swapE
	.align		8
        /*0050*/ 	.dword	_ZN39_INTERNAL_3fbeb2b2_4_k_cu_a850b6ae_30144cuda3std6ranges3__45__cpo9iter_moveE
	.align		8
        /*0058*/ 	.dword	_ZN39_INTERNAL_3fbeb2b2_4_k_cu_a850b6ae_30144cute7productE
	.align		8
        /*0060*/ 	.dword	_ZN39_INTERNAL_3fbeb2b2_4_k_cu_a850b6ae_30144cute1_E
	.align		8
        /*0068*/ 	.dword	$str$23
	.align		8
        /*0070*/ 	.dword	$str$24


//--------------------- .text._ZN7cutlass13device_kernelINS_4fmha6kernel13FmhaKernelTmaINS1_10collective15FmhaMainloopTmaINS_6half_tEfN4cute5tupleIJNS7_1CILi64EEESA_SA_EEENS4_14ResidualFusionEJEEENS4_15FmhaFwdEpilogueIS6_fSB_EEJEEEEEvNT_6ParamsE --------------------------
	.section	.text._ZN7cutlass13device_kernelINS_4fmha6kernel13FmhaKernelTmaINS1_10collective15FmhaMainloopTmaINS_6half_tEfN4cute5tupleIJNS7_1CILi64EEESA_SA_EEENS4_14ResidualFusionEJEEENS4_15FmhaFwdEpilogueIS6_fSB_EEJEEEEEvNT_6ParamsE,"ax",@progbits
	.align	128
.text._ZN7cutlass13device_kernelINS_4fmha6kernel13FmhaKernelTmaINS1_10collective15FmhaMainloopTmaINS_6half_tEfN4cute5tupleIJNS7_1CILi64EEESA_SA_EEENS4_14ResidualFusionEJEEENS4_15FmhaFwdEpilogueIS6_fSB_EEJEEEEEvNT_6ParamsE:
        .type           _ZN7cutlass13device_kernelINS_4fmha6kernel13FmhaKernelTmaINS1_10collective15FmhaMainloopTmaINS_6half_tEfN4cute5tupleIJNS7_1CILi64EEESA_SA_EEENS4_14ResidualFusionEJEEENS4_15FmhaFwdEpilogueIS6_fSB_EEJEEEEEvNT_6ParamsE,@function
        .size           _ZN7cutlass13device_kernelINS_4fmha6kernel13FmhaKernelTmaINS1_10collective15FmhaMainloopTmaINS_6half_tEfN4cute5tupleIJNS7_1CILi64EEESA_SA_EEENS4_14ResidualFusionEJEEENS4_15FmhaFwdEpilogueIS6_fSB_EEJEEEEEvNT_6ParamsE,(.L_x_93 - _ZN7cutlass13device_kernelINS_4fmha6kernel13FmhaKernelTmaINS1_10collective15FmhaMainloopTmaINS_6half_tEfN4cute5tupleIJNS7_1CILi64EEESA_SA_EEENS4_14ResidualFusionEJEEENS4_15FmhaFwdEpilogueIS6_fSB_EEJEEEEEvNT_6ParamsE)
        .other          _ZN7cutlass13device_kernelINS_4fmha6kernel13FmhaKernelTmaINS1_10collective15FmhaMainloopTmaINS_6half_tEfN4cute5tupleIJNS7_1CILi64EEESA_SA_EEENS4_14ResidualFusionEJEEENS4_15FmhaFwdEpilogueIS6_fSB_EEJEEEEEvNT_6ParamsE,@"STO_CUDA_ENTRY STV_DEFAULT"
_ZN7cutlass13device_kernelINS_4fmha6kernel13FmhaKernelTmaINS1_10collective15FmhaMainloopTmaINS_6half_tEfN4cute5tupleIJNS7_1CILi64EEESA_SA_EEENS4_14ResidualFusionEJEEENS4_15FmhaFwdEpilogueIS6_fSB_EEJEEEEEvNT_6ParamsE:
[----:B------:R-:W1:Y:S01]  /*0000*/  LDC R1, c[0x0][0x28] ;  /* 0x00000a00ff017b82 */ /* 0x000e620000000800 */
[----:B------:R-:W2:Y:S01]  /*0010*/  S2R R16, SR_TID.X ;  /* 0x0000000000107919 */ /* 0x000ea20000002100 */
[----:B------:R-:W-:Y:S01]  /*0020*/  ELECT P0, URZ, PT ;  /* 0x00000000003f782f */ /* 0x000fe20003800000 */
[----:B------:R-:W-:Y:S01]  /*0030*/  BSSY B0, `(.L_x_0) ;  /* 0x0000010000007945 */ /* 0x000fe20003800000 */
[----:B--2---:R-:W-:-:S05]  /*0040*/  SHF.R.U32.HI R9, RZ, 0x5, R16 ;  /* 0x00000005ff097819 */ /* 0x004fca0000011610 */
[----:B------:R-:W2:Y:S02]  /*0050*/  SHFL.IDX PT, R0, R9, RZ, 0x1f ;  /* 0x00001fff09007589 */ /* 0x000ea400000e0000 */
[----:B--2---:R-:W-:-:S13]  /*0060*/  ISETP.NE.OR P0, PT, R0, RZ, !P0 ;  /* 0x000000ff0000720c */ /* 0x004fda0004705670 */
[----:B-1----:R-:W-:Y:S05]  /*0070*/  @P0 BRA `(.L_x_1) ;  /* 0x00000000002c0947 */ /* 0x002fea0003800000 */
[----:B------:R-:W-:Y:S02]  /*0080*/  ULDC.64 UR4, c[0x0][0x198] ;  /* 0x0000660000047ab9 */ /* 0x000fe40000000a00 */
[----:B------:R-:W-:Y:S02]  /*0090*/  UIADD3 UR6, UP0, UR4, 0xf0, URZ ;  /* 0x000000f004067890 */ /* 0x000fe4000ff1e03f */
[----:B------:R-:W-:Y:S02]  /*00a0*/  UIADD3 UR8, UP1, UR4, 0x1f0, URZ ;  /* 0x000001f004087890 */ /* 0x000fe4000ff3e03f */
[----:B------:R-:W-:Y:S02]  /*00b0*/  UIADD3 UR4, UP2, UR4, 0x2f0, URZ ;  /* 0x000002f004047890 */ /* 0x000fe4000ff5e03f */
[----:B------:R-:W-:Y:S02]  /*00c0*/  UIADD3.X UR7, URZ, UR5, URZ, UP0, !UPT ;  /* 0x000000053f077290 */ /* 0x000fe400087fe43f */
[----:B------:R-:W-:-:S02]  /*00d0*/  UIADD3.X UR9, URZ, UR5, URZ, UP1, !UPT ;  /* 0x000000053f097290 */ /* 0x000fc40008ffe43f */
[----:B------:R-:W-:-:S05]  /*00e0*/  UIADD3.X UR5, URZ, UR5, URZ, UP2, !UPT ;  /* 0x000000053f057290 */ /* 0x000fca00097fe43f */
[----:B------:R1:W-:Y:S02]  /*00f0*/  UTMACCTL.PF [UR6] ;  /* 0x00000000060079b9 */ /* 0x0003e40008040000 */
[----:B------:R1:W-:Y:S02]  /*0100*/  UTMACCTL.PF [UR8] ;  /* 0x00000000080079b9 */ /* 0x0003e40008040000 */
[----:B------:R1:W-:Y:S02]  /*0110*/  UTMACCTL.PF [UR4] ;  /* 0x00000000040079b9 */ /* 0x0003e40008040000 */
[----:B-1----:R-:W-:Y:S01]  /*0120*/  NOP ;  /* 0x0000000000007918 */ /* 0x002fe20000000000 */
.L_x_1:
[----:B------:R-:W-:Y:S05]  /*0130*/  BSYNC B0 ;  /* 0x0000000000007941 */ /* 0x000fea0003800000 */
.L_x_0:
[----:B------:R-:W1:Y:S02]  /*0140*/  SHFL.IDX PT, R0, R9, RZ, 0x1f ;  /* 0x00001fff09007589 */ /* 0x000e6400000e0000 */
[----:B-1----:R-:W-:-:S13]  /*0150*/  ISETP.NE.AND P0, PT, R0, RZ, PT ;  /* 0x000000ff0000720c */ /* 0x002fda0003f05270 */
[----:B------:R-:W-:Y:S05]  /*0160*/  @P0 BRA `(.L_x_2) ;  /* 0x0000000000400947 */ /* 0x000fea0003800000 */
[----:B------:R-:W1:Y:S01]  /*0170*/  S2UR UR8, SR_CgaCtaId ;  /* 0x00000000000879c3 */ /* 0x000e620000008800 */
[----:B------:R-:W-:Y:S01]  /*0180*/  UMOV UR4, 0x400 ;  /* 0x0000040000047882 */ /* 0x000fe20000000000 */
[----:B------:R-:W-:Y:S01]  /*0190*/  UMOV UR5, 0x1 ;  /* 0x0000000100057882 */ /* 0x000fe20000000000 */
[----:B------:R-:W-:Y:S01]  /*01a0*/  UMOV UR6, 0x80 ;  /* 0x0000008000067882 */ /* 0x000fe20000000000 */
[----:B------:R-:W-:Y:S01]  /*01b0*/  ELECT P0, URZ, PT ;  /* 0x00000000003f782f */ /* 0x000fe20003800000 */
[----:B------:R-:W-:-:S04]  /*01c0*/  UIADD3 UR6, -UR6, 0x100000, URZ ;  /* 0x0010000006067890 */ /* 0x000fc8000fffe13f */
[----:B------:R-:W-:Y:S02]  /*01d0*/  USHF.L.U32 UR7, UR6, 0xb, URZ ;  /* 0x0000000b06077899 */ /* 0x000fe4000800063f */
[----:B------:R-:W-:Y:S02]  /*01e0*/  USHF.L.U32 UR6, UR6, 0x1, URZ ;  /* 0x0000000106067899 */ /* 0x000fe4000800063f */
[----:B-1----:R-:W-:Y:S02]  /*01f0*/  ULEA UR8, UR8, UR4, 0x18 ;  /* 0x0000000408087291 */ /* 0x002fe4000f8ec03f */
[----:B------:R-:W-:-:S04]  /*0200*/  UIADD3 UR4, -UR5, 0x100000, URZ ;  /* 0x0010000005047890 */ /* 0x000fc8000fffe13f */
[----:B------:R-:W-:Y:S02]  /*0210*/  USHF.L.U32 UR5, UR4, 0xb, URZ ;  /* 0x0000000b04057899 */ /* 0x000fe4000800063f */
[----:B------:R-:W-:Y:S01]  /*0220*/  USHF.L.U32 UR4, UR4, 0x1, URZ ;  /* 0x0000000104047899 */ /* 0x000fe2000800063f */
[----:B------:R-:W1:Y:S11]  /*0230*/  FENCE.VIEW.ASYNC.S ;  /* 0x00000000000073c6 */ /* 0x000e760000000000 */
[----:B-1----:R1:W2:Y:S01]  /*0240*/  SYNCS.EXCH.64 URZ, [UR8+0xa040], UR4 ;  /* 0x00a04004083f75b2 */ /* 0x0022a20008000100 */
[----:B------:R1:W3:Y:S01]  /*0250*/  SYNCS.EXCH.64 URZ, [UR8+0xa048], UR6 ;  /* 0x00a04806083f75b2 */ /* 0x0002e20008000100 */
[----:B------:R-:W-:Y:S01]  /*0260*/  NOP ;  /* 0x0000000000007918 */ /* 0x000fe20000000000 */
.L_x_2:
[----:B------:R-:W4:Y:S01]  /*0270*/  SHFL.IDX PT, R0, R9, RZ, 0x1f ;  /* 0x00001fff09007589 */ /* 0x000f2200000e0000 */
[----:B------:R-:W-:Y:S01]  /*0280*/  NOP ;  /* 0x0000000000007918 */ /* 0x000fe20000000000 */
[----:B----4-:R-:W-:-:S13]  /*0290*/  ISETP.NE.AND P0, PT, R0, RZ, PT ;  /* 0x000000ff0000720c */ /* 0x010fda0003f05270 */
[----:B------:R-:W-:Y:S05]  /*02a0*/  @P0 BRA `(.L_x_3) ;  /* 0x0000000000580947 */ /* 0x000fea0003800000 */
[----:B-1----:R-:W1:Y:S01]  /*02b0*/  S2UR UR5, SR_CgaCtaId ;  /* 0x00000000000579c3 */ /* 0x002e620000008800 */
[----:B------:R-:W-:Y:S01]  /*02c0*/  UMOV UR4, 0x400 ;  /* 0x0000040000047882 */ /* 0x000fe20000000000 */
[----:B------:R-:W-:Y:S01]  /*02d0*/  UMOV UR6, 0x1 ;  /* 0x0000000100067882 */ /* 0x000fe20000000000 */
[----:B------:R-:W-:Y:S01]  /*02e0*/  UMOV UR7, 0x80 ;  /* 0x0000008000077882 */ /* 0x000fe20000000000 */
[----:B------:R-:W-:Y:S01]  /*02f0*/  ELECT P0, URZ, PT ;  /* 0x00000000003f782f */ /* 0x000fe20003800000 */
[----:B-1----:R-:W-:Y:S02]  /*0300*/  ULEA UR8, UR5, UR4, 0x18 ;  /* 0x0000000405087291 */ /* 0x002fe4000f8ec03f */
[----:B------:R-:W-:-:S04]  /*0310*/  UIADD3 UR4, -UR6, 0x100000, URZ ;  /* 0x0010000006047890 */ /* 0x000fc8000fffe13f */
[----:B------:R-:W-:Y:S02]  /*0320*/  USHF.L.U32 UR5, UR4, 0xb, URZ ;  /* 0x0000000b04057899 */ /* 0x000fe4000800063f */
[----:B------:R-:W-:Y:S02]  /*0330*/  USHF.L.U32 UR4, UR4, 0x1, URZ ;  /* 0x0000000104047899 */ /* 0x000fe4000800063f */
[----:B------:R-:W-:-:S04]  /*0340*/  UIADD3 UR6, -UR7, 0x100000, URZ ;  /* 0x0010000007067890 */ /* 0x000fc8000fffe13f */
[----:B------:R-:W-:Y:S02]  /*0350*/  USHF.L.U32 UR7, UR6, 0xb, URZ ;  /* 0x0000000b06077899 */ /* 0x000fe4000800063f */
[----:B------:R-:W-:Y:S01]  /*0360*/  USHF.L.U32 UR6, UR6, 0x1, URZ ;  /* 0x0000000106067899 */ /* 0x000fe2000800063f */
[----:B------:R-:W1:Y:S03]  /*0370*/  FENCE.VIEW.ASYNC.S ;  /* 0x00000000000073c6 */ /* 0x000e660000000000 */
[----:B-1----:R4:W1:Y:S08]  /*0380*/  SYNCS.EXCH.64 URZ, [UR8+0xa000], UR4 ;  /* 0x00a00004083f75b2 */ /* 0x0028700008000100 */
[----:B------:R4:W1:Y:S01]  /*0390*/  SYNCS.EXCH.64 URZ, [UR8+0xa020], UR6 ;  /* 0x00a02006083f75b2 */ /* 0x0008620008000100 */
[----:B------:R4:W1:Y:S01]  /*03a0*/  SYNCS.EXCH.64 URZ, [UR8+0xa008], UR4 ;  /* 0x00a00804083f75b2 */ /* 0x0008620008000100 */
[----:B------:R4:W1:Y:S01]  /*03b0*/  SYNCS.EXCH.64 URZ, [UR8+0xa028], UR6 ;  /* 0x00a02806083f75b2 */ /* 0x0008620008000100 */
[----:B------:R4:W1:Y:S01]  /*03c0*/  SYNCS.EXCH.64 URZ, [UR8+0xa010], UR4 ;  /* 0x00a01004083f75b2 */ /* 0x0008620008000100 */
[----:B------:R4:W1:Y:S01]  /*03d0*/  SYNCS.EXCH.64 URZ, [UR8+0xa030], UR6 ;  /* 0x00a03006083f75b2 */ /* 0x0008620008000100 */
[----:B------:R4:W1:Y:S01]  /*03e0*/  SYNCS.EXCH.64 URZ, [UR8+0xa018], UR4 ;  /* 0x00a01804083f75b2 */ /* 0x0008620008000100 */
[----:B------:R4:W1:Y:S02]  /*03f0*/  SYNCS.EXCH.64 URZ, [UR8+0xa038], UR6 ;  /* 0x00a03806083f75b2 */ /* 0x0008640008000100 */
[----:B----4-:R-:W-:Y:S01]  /*0400*/  NOP ;  /* 0x0000000000007918 */ /* 0x010fe20000000000 */
.L_x_3:
        /* <DEDUP_REMOVED lines=20> */
[----:B------:R4:W1:Y:S02]  /*0550*/  SYNCS.EXCH.64 URZ, [UR8+0xa068], UR6 ;  /* 0x00a06806083f75b2 */ /* 0x0008640008000100 */
[----:B----4-:R-:W-:Y:S01]  /*0560*/  NOP ;  /* 0x0000000000007918 */ /* 0x010fe20000000000 */
.L_x_4:
[----:B------:R-:W4:Y:S01]  /*0570*/  SHFL.IDX PT, R9, R9, RZ, 0x1f ;  /* 0x00001fff09097589 */ /* 0x000f2200000e0000 */
[----:B------:R-:W-:Y:S02]  /*0580*/  ELECT P0, URZ, PT ;  /* 0x00000000003f782f */ /* 0x000fe40003800000 */
[----:B------:R-:W-:Y:S01]  /*0590*/  SHF.R.S32.HI R3, RZ, 0x1f, R16 ;  /* 0x0000001fff037819 */ /* 0x000fe20000011410 */
[----:B------:R-:W-:Y:S01]  /*05a0*/  NOP ;  /* 0x0000000000007918 */ /* 0x000fe20000000000 */
[----:B------:R-:W4:Y:S01]  /*05b0*/  S2UR UR36, SR_CTAID.Y ;  /* 0x00000000002479c3 */ /* 0x000f220000002600 */
[----:B------:R-:W-:Y:S01]  /*05c0*/  BSSY B0, `(.L_x_5) ;  /* 0x0000025000007945 */ /* 0x000fe20003800000 */
[----:B------:R-:W-:Y:S01]  /*05d0*/  LEA.HI R3, R3, R16, RZ, 0x7 ;  /* 0x0000001003037211 */ /* 0x000fe200078f38ff */
[----:B------:R-:W-:-:S03]  /*05e0*/  IMAD.MOV.U32 R8, RZ, RZ, RZ ;  /* 0x000000ffff087224 */ /* 0x000fc600078e00ff */
[----:B------:R-:W-:Y:S02]  /*05f0*/  LOP3.LUT R3, R3, 0xffffff80, RZ, 0xc0, !PT ;  /* 0xffffff8003037812 */ /* 0x000fe400078ec0ff */
[----:B------:R-:W4:Y:S03]  /*0600*/  S2UR UR37, SR_CTAID.Z ;  /* 0x00000000002579c3 */ /* 0x000f260000002700 */
[----:B------:R-:W-:-:S05]  /*0610*/  IMAD.IADD R0, R16, 0x1, -R3 ;  /* 0x0000000110007824 */ /* 0x000fca00078e0a03 */
[----:B-123--:R-:W-:Y:S01]  /*0620*/  BAR.SYNC.DEFER_BLOCKING 0x0 ;  /* 0x0000000000007b1d */ /* 0x00efe20000010000 */
[----:B----4-:R-:W-:-:S13]  /*0630*/  ISETP.EQ.AND P1, PT, R9, RZ, P0 ;  /* 0x000000ff0900720c */ /* 0x010fda0000722270 */
[----:B------:R-:W-:Y:S05]  /*0640*/  @!P1 BRA `(.L_x_6) ;  /* 0x0000000000709947 */ /* 0x000fea0003800000 */
[----:B------:R-:W1:Y:S01]  /*0650*/  S2R R3, SR_CgaCtaId ;  /* 0x0000000000037919 */ /* 0x000e620000008800 */
[----:B------:R-:W-:Y:S01]  /*0660*/  MOV R2, 0x400 ;  /* 0x0000040000027802 */ /* 0x000fe20000000f00 */
[----:B------:R-:W-:Y:S01]  /*0670*/  IMAD.MOV.U32 R4, RZ, RZ, 0x1 ;  /* 0x00000001ff047424 */ /* 0x000fe200078e00ff */
[----:B------:R-:W-:Y:S02]  /*0680*/  ISETP.NE.AND P3, PT, R0, RZ, PT ;  /* 0x000000ff0000720c */ /* 0x000fe40003f65270 */
[----:B-1----:R-:W-:Y:S02]  /*0690*/  LEA R3, R3, R2, 0x18 ;  /* 0x0000000203037211 */ /* 0x002fe400078ec0ff */
[----:B------:R-:W-:-:S04]  /*06a0*/  SHF.L.U32 R2, R4, 0x1f, RZ ;  /* 0x0000001f04027819 */ /* 0x000fc800000006ff */
[----:B------:R-:W1:Y:S02]  /*06b0*/  SYNCS.PHASECHK.TRANS64.TRYWAIT P2, [R3+URZ+0xa048], R2 ;  /* 0x00a04802030075a7 */ /* 0x000e64000804017f */
[----:B-1----:R-:W-:Y:S05]  /*06c0*/  @!P2 BRA `(.L_x_7) ;  /* 0x000000740044a947 */ /* 0x002fea0003800000 */
.L_x_72:
[----:B------:R-:W-:Y:S05]  /*06d0*/  @P3 BRA `(.L_x_8) ;  /* 0x0000000000143947 */ /* 0x000fea0003800000 */
[----:B------:R-:W-:Y:S02]  /*06e0*/  LOP3.LUT P2, RZ, R16, 0x1f, RZ, 0xc0, !PT ;  /* 0x0000001f10ff7812 */ /* 0x000fe4000784c0ff */
[----:B-1----:R-:W-:-:S04]  /*06f0*/  MOV R2, 0x2000 ;  /* 0x0000200000027802 */ /* 0x002fc80000000f00 */
[----:B------:R2:W-:Y:S07]  /*0700*/  SYNCS.ARRIVE.TRANS64 RZ, [R3+URZ+0xa040], R2 ;  /* 0x00a0400203ff79a7 */ /* 0x0005ee000800003f */
[----:B------:R-:W-:Y:S05]  /*0710*/  @!P2 BRA `(.L_x_8) ;  /* 0x000000000004a947 */ /* 0x000fea0003800000 */
[----:B------:R-:W-:Y:S01]  /*0720*/  BPT.TRAP 0x1 ;  /* 0x000000040000795c */ /* 0x000fe20000300000 */
.L_x_8:
[----:B------:R-:W3:Y:S01]  /*0730*/  S2UR UR11, SR_CTAID.X ;  /* 0x00000000000b79c3 */ /* 0x000ee20000002500 */
[----:B------:R-:W-:Y:S01]  /*0740*/  R2UR UR8, R3 ;  /* 0x00000000030872ca */ /* 0x000fe200000e0000 */
[----:B------:R-:W-:Y:S01]  /*0750*/  ULDC.64 UR4, c[0x0][0x198] ;  /* 0x0000660000047ab9 */ /* 0x000fe20000000a00 */
[----:B------:R-:W-:Y:S01]  /*0760*/  UMOV UR6, 0x0 ;  /* 0x0000000000067882 */ /* 0x000fe20000000000 */
[----:B------:R-:W-:Y:S01]  /*0770*/  UIADD3 UR4, UP0, UR4, 0xf0, URZ ;  /* 0x000000f004047890 */ /* 0x000fe2000ff1e03f */
[----:B------:R-:W-:Y:S01]  /*0780*/  UMOV UR7, 0x10000000 ;  /* 0x1000000000077882 */ /* 0x000fe20000000000 */
[----:B------:R-:W-:Y:S02]  /*0790*/  UMOV UR10, URZ ;  /* 0x0000003f000a7c82 */ /* 0x000fe40008000000 */
[----:B------:R-:W-:Y:S01]  /*07a0*/  UIADD3.X UR5, URZ, UR5, URZ, UP0, !UPT ;  /* 0x000000053f057290 */ /* 0x000fe200087fe43f */
[----:B------:R-:W-:Y:S01]  /*07b0*/  UMOV UR12, UR36 ;  /* 0x00000024000c7c82 */ /* 0x000fe20008000000 */
[----:B------:R-:W-:-:S04]  /*07c0*/  UMOV UR13, UR37 ;  /* 0x00000025000d7c82 */ /* 0x000fc80008000000 */
[----:B------:R-:W-:Y:S02]  /*07d0*/  UIADD3 UR9, UR8, 0xa040, URZ ;  /* 0x0000a04008097890 */ /* 0x000fe4000fffe03f */
[----:B---3--:R-:W-:-:S09]  /*07e0*/  USHF.L.U32 UR11, UR11, 0x6, URZ ;  /* 0x000000060b0b7899 */ /* 0x008fd2000800063f */
[----:B------:R3:W-:Y:S02]  /*07f0*/  UTMALDG.4D [UR8], [UR4], desc[UR6] ;  /* 0x00000608040075b4 */ /* 0x0007e40008019000 */
[----:B---3--:R-:W-:Y:S01]  /*0800*/  NOP ;  /* 0x0000000000007918 */ /* 0x008fe20000000000 */
.L_x_6:
[----:B------:R-:W-:Y:S05]  /*0810*/  BSYNC B0 ;  /* 0x0000000000007941 */ /* 0x000fea0003800000 */
.L_x_5:
[----:B------:R-:W3:Y:S01]  /*0820*/  LDC R13, c[0x0][0x28c] ;  /* 0x0000a300ff0d7b82 */ /* 0x000ee20000000800 */
[----:B------:R-:W-:Y:S01]  /*0830*/  BSSY B0, `(.L_x_9) ;  /* 0x0000091000007945 */ /* 0x000fe20003800000 */
[----:B------:R-:W-:Y:S01]  /*0840*/  IMAD.MOV.U32 R6, RZ, RZ, 0x1 ;  /* 0x00000001ff067424 */ /* 0x000fe200078e00ff */
[----:B------:R-:W-:Y:S01]  /*0850*/  MOV R4, 0x1 ;  /* 0x0000000100047802 */ /* 0x000fe20000000f00 */
[----:B------:R-:W-:Y:S02]  /*0860*/  IMAD.MOV.U32 R5, RZ, RZ, RZ ;  /* 0x000000ffff057224 */ /* 0x000fe400078e00ff */
[----:B---3--:R-:W-:-:S05]  /*0870*/  VIADD R17, R13, 0x3f ;  /* 0x0000003f0d117836 */ /* 0x008fca0000000000 */
[----:B-12---:R-:W-:-:S04]  /*0880*/  SHF.R.S32.HI R2, RZ, 0x1f, R17 ;  /* 0x0000001fff027819 */ /* 0x006fc80000011411 */
[----:B------:R-:W-:-:S04]  /*0890*/  LEA.HI R17, R2, R17, RZ, 0x6 ;  /* 0x0000001102117211 */ /* 0x000fc800078f30ff */
[----:B------:R-:W-:-:S05]  /*08a0*/  SHF.R.S32.HI R7, RZ, 0x6, R17 ;  /* 0x00000006ff077819 */ /* 0x000fca0000011411 */
[----:B------:R-:W-:Y:S01]  /*08b0*/  IMAD.SHL.U32 R7, R7, 0x2, RZ ;  /* 0x0000000207077824 */ /* 0x000fe200078e00ff */
[----:B------:R-:W-:Y:S06]  /*08c0*/  @!P1 BRA `(.L_x_10) ;  /* 0x00000008001c9947 */ /* 0x000fec0003800000 */
[----:B------:R-:W-:Y:S01]  /*08d0*/  ISETP.GE.AND P1, PT, R13, 0x1, PT ;  /* 0x000000010d00780c */ /* 0x000fe20003f26270 */
[----:B------:R-:W-:Y:S01]  /*08e0*/  IMAD.MOV.U32 R5, RZ, RZ, RZ ;  /* 0x000000ffff057224 */ /* 0x000fe200078e00ff */
[----:B------:R-:W-:Y:S02]  /*08f0*/  LOP3.LUT R12, R16, 0x1f, RZ, 0xc0, !PT ;  /* 0x0000001f100c7812 */ /* 0x000fe400078ec0ff */
[----:B------:R-:W-:-:S09]  /*0900*/  MOV R8, RZ ;  /* 0x000000ff00087202 */ /* 0x000fd20000000f00 */
        /* <DEDUP_REMOVED lines=9> */
.L_x_73:
[----:B------:R-:W-:Y:S01]  /*09a0*/  MOV R5, 0x1 ;  /* 0x0000000100057802 */ /* 0x000fe20000000f00 */
[----:B------:R-:W-:Y:S06]  /*09b0*/  @P2 BRA `(.L_x_13) ;  /* 0x0000000000142947 */ /* 0x000fec0003800000 */
[----:B------:R-:W-:Y:S01]  /*09c0*/  ISETP.NE.AND P1, PT, R12, RZ, PT ;  /* 0x000000ff0c00720c */ /* 0x000fe20003f25270 */
[----:B-1----:R-:W-:-:S04]  /*09d0*/  IMAD.MOV.U32 R3, RZ, RZ, 0x2000 ;  /* 0x00002000ff037424 */ /* 0x002fc800078e00ff */
[----:B------:R2:W-:Y:S08]  /*09e0*/  SYNCS.ARRIVE.TRANS64 RZ, [R2+URZ+0xa000], R3 ;  /* 0x00a0000302ff79a7 */ /* 0x0005f0000800003f */
[----:B------:R-:W-:Y:S05]  /*09f0*/  @!P1 BRA `(.L_x_13) ;  /* 0x0000000000049947 */ /* 0x000fea0003800000 */
[----:B------:R-:W-:Y:S01]  /*0a00*/  BPT.TRAP 0x1 ;  /* 0x000000040000795c */ /* 0x000fe20000300000 */
.L_x_13:
[----:B-12---:R-:W1:Y:S01]  /*0a10*/  S2R R3, SR_CgaCtaId ;  /* 0x0000000000037919 */ /* 0x006e620000008800 */
[----:B------:R-:W-:Y:S01]  /*0a20*/  R2UR UR33, R2 ;  /* 0x00000000022172ca */ /* 0x000fe200000e0000 */
[----:B------:R-:W-:Y:S01]  /*0a30*/  ULDC.64 UR4, c[0x0][0x198] ;  /* 0x0000660000047ab9 */ /* 0x000fe20000000a00 */
[----:B------:R-:W-:Y:S01]  /*0a40*/  MOV R2, 0x400 ;  /* 0x0000040000027802 */ /* 0x000fe20000000f00 */
[----:B------:R-:W-:Y:S01]  /*0a50*/  UIADD3 UR4, UP0, UR4, 0x1f0, URZ ;  /* 0x000001f004047890 */ /* 0x000fe2000ff1e03f */
[----:B------:R-:W-:Y:S01]  /*0a60*/  ISETP.NE.AND P2, PT, R0, RZ, PT ;  /* 0x000000ff0000720c */ /* 0x000fe20003f45270 */
[----:B------:R-:W-:Y:S01]  /*0a70*/  UMOV UR6, 0x0 ;  /* 0x0000000000067882 */ /* 0x000fe20000000000 */
[----:B------:R-:W-:Y:S01]  /*0a80*/  UMOV UR7, 0x10000000 ;  /* 0x1000000000077882 */ /* 0x000fe20000000000 */
[----:B------:R-:W-:Y:S01]  /*0a90*/  UIADD3.X UR5, URZ, UR5, URZ, UP0, !UPT ;  /* 0x000000053f057290 */ /* 0x000fe200087fe43f */
[----:B------:R-:W-:Y:S01]  /*0aa0*/  UMOV UR34, URZ ;  /* 0x0000003f00227c82 */ /* 0x000fe20008000000 */
[----:B------:R-:W-:-:S04]  /*0ab0*/  UMOV UR35, URZ ;  /* 0x0000003f00237c82 */ /* 0x000fc80008000000 */
[----:B------:R-:W-:Y:S02]  /*0ac0*/  UIADD3 UR32, UR33, 0x2000, URZ ;  /* 0x0000200021207890 */ /* 0x000fe4000fffe03f */
[----:B------:R-:W-:-:S09]  /*0ad0*/  UIADD3 UR33, UR33, 0xa000, URZ ;  /* 0x0000a00021217890 */ /* 0x000fd2000fffe03f */
[----:B------:R2:W-:Y:S01]  /*0ae0*/  UTMALDG.4D [UR32], [UR4], desc[UR6] ;  /* 0x00000620040075b4 */ /* 0x0005e20008019000 */
[----:B-1----:R-:W-:Y:S01]  /*0af0*/  LEA R4, R3, R2, 0x18 ;  /* 0x0000000203047211 */ /* 0x002fe200078ec0ff */
[----:B------:R-:W-:-:S03]  /*0b00*/  IMAD.MOV.U32 R3, RZ, RZ, 0x1 ;  /* 0x00000001ff037424 */ /* 0x000fc600078e00ff */
[----:B------:R-:W-:Y:S02]  /*0b10*/  LEA R2, R5, R4, 0x3 ;  /* 0x0000000405027211 */ /* 0x000fe400078e18ff */
[----:B------:R-:W-:-:S04]  /*0b20*/  SHF.L.U32 R3, R3, 0x1f, RZ ;  /* 0x0000001f03037819 */ /* 0x000fc800000006ff */
[----:B------:R-:W1:Y:S02]  /*0b30*/  SYNCS.PHASECHK.TRANS64.TRYWAIT P1, [R2+URZ+0xa020], R3 ;  /* 0x00a02003020075a7 */ /* 0x000e64000802017f */
[----:B-12---:R-:W-:Y:S05]  /*0b40*/  @!P1 BRA `(.L_x_14) ;  /* 0x00000070004c9947 */ /* 0x006fea0003800000 */
.L_x_74:
[----:B------:R-:W-:Y:S01]  /*0b50*/  IMAD.MOV.U32 R8, RZ, RZ, 0x1 ;  /* 0x00000001ff087424 */ /* 0x000fe200078e00ff */
[----:B------:R-:W-:Y:S06]  /*0b60*/  @P2 BRA `(.L_x_15) ;  /* 0x0000000000142947 */ /* 0x000fec0003800000 */
[----:B------:R-:W-:Y:S01]  /*0b70*/  ISETP.NE.AND P1, PT, R12, RZ, PT ;  /* 0x000000ff0c00720c */ /* 0x000fe20003f25270 */
[----:B-1----:R-:W-:-:S04]  /*0b80*/  IMAD.MOV.U32 R3, RZ, RZ, 0x2000 ;  /* 0x00002000ff037424 */ /* 0x002fc800078e00ff */
[----:B------:R2:W-:Y:S08]  /*0b90*/  SYNCS.ARRIVE.TRANS64 RZ, [R2+URZ+0xa000], R3 ;  /* 0x00a0000302ff79a7 */ /* 0x0005f0000800003f */
[----:B------:R-:W-:Y:S05]  /*0ba0*/  @!P1 BRA `(.L_x_15) ;  /* 0x0000000000049947 */ /* 0x000fea0003800000 */
[----:B------:R-:W-:Y:S01]  /*0bb0*/  BPT.TRAP 0x1 ;  /* 0x000000040000795c */ /* 0x000fe20000300000 */
.L_x_15:
[C---:B------:R-:W-:Y:S01]  /*0bc0*/  LEA R4, R5.reuse, R4, 0xd ;  /* 0x0000000405047211 */ /* 0x040fe200078e68ff */
[----:B------:R-:W-:Y:S01]  /*0bd0*/  ULDC.64 UR4, c[0x0][0x198] ;  /* 0x0000660000047ab9 */ /* 0x000fe20000000a00 */
[----:B------:R-:W-:Y:S01]  /*0be0*/  R2UR UR33, R2 ;  /* 0x00000000022172ca */ /* 0x000fe200000e0000 */
[----:B------:R-:W-:Y:S01]  /*0bf0*/  UIADD3 UR4, UP0, UR4, 0x2f0, URZ ;  /* 0x000002f004047890 */ /* 0x000fe2000ff1e03f */
[----:B------:R-:W-:Y:S01]  /*0c00*/  R2UR UR32, R4 ;  /* 0x00000000042072ca */ /* 0x000fe200000e0000 */
[----:B------:R-:W-:Y:S01]  /*0c10*/  UMOV UR6, 0x0 ;  /* 0x0000000000067882 */ /* 0x000fe20000000000 */
[----:B------:R-:W-:Y:S01]  /*0c20*/  UMOV UR7, 0x10000000 ;  /* 0x1000000000077882 */ /* 0x000fe20000000000 */
[----:B------:R-:W-:Y:S01]  /*0c30*/  UIADD3.X UR5, URZ, UR5, URZ, UP0, !UPT ;  /* 0x000000053f057290 */ /* 0x000fe200087fe43f */
[----:B------:R-:W-:Y:S01]  /*0c40*/  VIADD R5, R5, 0x1 ;  /* 0x0000000105057836 */ /* 0x000fe20000000000 */
[----:B------:R-:W-:Y:S01]  /*0c50*/  UMOV UR34, URZ ;  /* 0x0000003f00227c82 */ /* 0x000fe20008000000 */
[----:B------:R-:W-:-:S05]  /*0c60*/  UMOV UR35, URZ ;  /* 0x0000003f00237c82 */ /* 0x000fca0008000000 */
[----:B------:R-:W-:Y:S02]  /*0c70*/  UIADD3 UR33, UR33, 0xa000, URZ ;  /* 0x0000a00021217890 */ /* 0x000fe4000fffe03f */
[----:B------:R-:W-:-:S09]  /*0c80*/  UIADD3 UR32, UR32, 0x2000, URZ ;  /* 0x0000200020207890 */ /* 0x000fd2000fffe03f */
[----:B------:R3:W-:Y:S02]  /*0c90*/  UTMALDG.4D [UR32], [UR4], desc[UR6] ;  /* 0x00000620040075b4 */ /* 0x0007e40008019000 */
[----:B---3--:R-:W-:Y:S01]  /*0ca0*/  NOP ;  /* 0x0000000000007918 */ /* 0x008fe20000000000 */
.L_x_11:
[----:B------:R-:W-:Y:S01]  /*0cb0*/  ISETP.GE.AND P1, PT, R13, 0x41, PT ;  /* 0x000000410d00780c */ /* 0x000fe20003f26270 */
[----:B------:R-:W-:-:S12]  /*0cc0*/  IMAD.MOV.U32 R4, RZ, RZ, 0x1 ;  /* 0x00000001ff047424 */ /* 0x000fd800078e00ff */
[----:B------:R-:W-:Y:S05]  /*0cd0*/  @!P1 BRA `(.L_x_16) ;  /* 0x0000000400149947 */ /* 0x000fea0003800000 */
[----:B-12---:R-:W1:Y:S01]  /*0ce0*/  S2R R3, SR_CgaCtaId ;  /* 0x0000000000037919 */ /* 0x006e620000008800 */
[----:B------:R-:W-:Y:S02]  /*0cf0*/  MOV R2, 0x400 ;  /* 0x0000040000027802 */ /* 0x000fe40000000f00 */
[----:B------:R-:W-:Y:S02]  /*0d00*/  MOV R4, 0x1 ;  /* 0x0000000100047802 */ /* 0x000fe40000000f00 */
[----:B------:R-:W-:Y:S02]  /*0d10*/  ISETP.NE.AND P2, PT, R0, RZ, PT ;  /* 0x000000ff0000720c */ /* 0x000fe40003f45270 */
[----:B------:R-:W-:Y:S02]  /*0d20*/  SHF.L.U32 R4, R4, 0x1f, RZ ;  /* 0x0000001f04047819 */ /* 0x000fe400000006ff */
[----:B-1----:R-:W-:-:S05]  /*0d30*/  LEA R2, R3, R2, 0x18 ;  /* 0x0000000203027211 */ /* 0x002fca00078ec0ff */
[----:B------:R-:W-:-:S04]  /*0d40*/  IMAD R3, R5, 0x8, R2 ;  /* 0x0000000805037824 */ /* 0x000fc800078e0202 */
[----:B------:R-:W1:Y:S02]  /*0d50*/  SYNCS.PHASECHK.TRANS64.TRYWAIT P1, [R3+URZ+0xa020], R4 ;  /* 0x00a02004030075a7 */ /* 0x000e64000802017f */
[----:B-1----:R-:W-:Y:S05]  /*0d60*/  @!P1 BRA `(.L_x_17) ;  /* 0x0000006c00d89947 */ /* 0x002fea0003800000 */
.L_x_75:
[----:B------:R-:W-:Y:S05]  /*0d70*/  @P2 BRA `(.L_x_18) ;  /* 0x0000000000142947 */ /* 0x000fea0003800000 */
[----:B------:R-:W-:Y:S01]  /*0d80*/  ISETP.NE.AND P1, PT, R12, RZ, PT ;  /* 0x000000ff0c00720c */ /* 0x000fe20003f25270 */
[----:B-1----:R-:W-:-:S04]  /*0d90*/  IMAD.MOV.U32 R4, RZ, RZ, 0x2000 ;  /* 0x00002000ff047424 */ /* 0x002fc800078e00ff */
[----:B------:R2:W-:Y:S08]  /*0da0*/  SYNCS.ARRIVE.TRANS64 RZ, [R3+URZ+0xa000], R4 ;  /* 0x00a0000403ff79a7 */ /* 0x0005f0000800003f */
[----:B------:R-:W-:Y:S05]  /*0db0*/  @!P1 BRA `(.L_x_18) ;  /* 0x0000000000049947 */ /* 0x000fea0003800000 */
[----:B------:R-:W-:Y:S01]  /*0dc0*/  BPT.TRAP 0x1 ;  /* 0x000000040000795c */ /* 0x000fe20000300000 */
.L_x_18:
[----:B------:R-:W3:Y:S01]  /*0dd0*/  S2R R11, SR_CgaCtaId ;  /* 0x00000000000b7919 */ /* 0x000ee20000008800 */
[C---:B------:R-:W-:Y:S01]  /*0de0*/  LEA R2, R5.reuse, R2, 0xd ;  /* 0x0000000205027211 */ /* 0x040fe200078e68ff */
[----:B------:R-:W-:Y:S01]  /*0df0*/  VIADD R5, R5, 0x1 ;  /* 0x0000000105057836 */ /* 0x000fe20000000000 */
[----:B------:R-:W-:Y:S01]  /*0e00*/  R2UR UR35, R8 ;  /* 0x00000000082372ca */ /* 0x000fe200000e0000 */
[----:B------:R-:W-:Y:S01]  /*0e10*/  ULDC.64 UR4, c[0x0][0x198] ;  /* 0x0000660000047ab9 */ /* 0x000fe20000000a00 */
[----:B------:R-:W-:Y:S01]  /*0e20*/  R2UR UR33, R3 ;  /* 0x00000000032172ca */ /* 0x000fe200000e0000 */
[----:B------:R-:W-:Y:S01]  /*0e30*/  UIADD3 UR4, UP0, UR4, 0x1f0, URZ ;  /* 0x000001f004047890 */ /* 0x000fe2000ff1e03f */
[----:B------:R-:W-:Y:S01]  /*0e40*/  R2UR UR32, R2 ;  /* 0x00000000022072ca */ /* 0x000fe200000e0000 */
[----:B------:R-:W-:Y:S01]  /*0e50*/  UMOV UR6, 0x0 ;  /* 0x0000000000067882 */ /* 0x000fe20000000000 */
[----:B------:R-:W-:Y:S01]  /*0e60*/  MOV R2, 0x400 ;  /* 0x0000040000027802 */ /* 0x000fe20000000f00 */
[----:B------:R-:W-:Y:S01]  /*0e70*/  UIADD3.X UR5, URZ, UR5, URZ, UP0, !UPT ;  /* 0x000000053f057290 */ /* 0x000fe200087fe43f */
[C---:B------:R-:W-:Y:S01]  /*0e80*/  ISETP.NE.AND P2, PT, R5.reuse, 0x4, PT ;  /* 0x000000040500780c */ /* 0x040fe20003f45270 */
[----:B------:R-:W-:Y:S01]  /*0e90*/  UMOV UR7, 0x10000000 ;  /* 0x1000000000077882 */ /* 0x000fe20000000000 */
[C---:B------:R-:W-:Y:S01]  /*0ea0*/  ISETP.NE.AND P1, PT, R5.reuse, 0x4, PT ;  /* 0x000000040500780c */ /* 0x040fe20003f25270 */
[----:B------:R-:W-:Y:S01]  /*0eb0*/  UMOV UR34, URZ ;  /* 0x0000003f00227c82 */ /* 0x000fe20008000000 */
[----:B------:R-:W-:Y:S01]  /*0ec0*/  SEL R5, R5, RZ, P2 ;  /* 0x000000ff05057207 */ /* 0x000fe20001000000 */
[----:B------:R-:W-:Y:S01]  /*0ed0*/  USHF.L.U32 UR35, UR35, 0x6, URZ ;  /* 0x0000000623237899 */ /* 0x000fe2000800063f */
[----:B-12---:R-:W-:Y:S01]  /*0ee0*/  SEL R4, RZ, 0x1, !P1 ;  /* 0x00000001ff047807 */ /* 0x006fe20004800000 */
[----:B------:R-:W-:Y:S01]  /*0ef0*/  UIADD3 UR33, UR33, 0xa000, URZ ;  /* 0x0000a00021217890 */ /* 0x000fe2000fffe03f */
[----:B------:R-:W-:Y:S01]  /*0f00*/  ISETP.NE.AND P2, PT, R0, RZ, PT ;  /* 0x000000ff0000720c */ /* 0x000fe20003f45270 */
[----:B------:R-:W-:-:S09]  /*0f10*/  UIADD3 UR32, UR32, 0x2000, URZ ;  /* 0x0000200020207890 */ /* 0x000fd2000fffe03f */
[----:B------:R1:W-:Y:S01]  /*0f20*/  UTMALDG.4D [UR32], [UR4], desc[UR6] ;  /* 0x00000620040075b4 */ /* 0x0003e20008019000 */
[----:B---3--:R-:W-:Y:S02]  /*0f30*/  LEA R10, R11, R2, 0x18 ;  /* 0x000000020b0a7211 */ /* 0x008fe400078ec0ff */
[----:B------:R-:W-:-:S03]  /*0f40*/  SHF.L.U32 R2, R4, 0x1f, RZ ;  /* 0x0000001f04027819 */ /* 0x000fc600000006ff */
[----:B------:R-:W-:-:S04]  /*0f50*/  IMAD R3, R5, 0x8, R10 ;  /* 0x0000000805037824 */ /* 0x000fc800078e020a */
[----:B------:R-:W2:Y:S02]  /*0f60*/  SYNCS.PHASECHK.TRANS64.TRYWAIT P1, [R3+URZ+0xa020], R2 ;  /* 0x00a02002030075a7 */ /* 0x000ea4000802017f */
[----:B-12---:R-:W-:Y:S05]  /*0f70*/  @!P1 BRA `(.L_x_19) ;  /* 0x0000006c00689947 */ /* 0x006fea0003800000 */
.L_x_76:
[----:B------:R-:W-:Y:S05]  /*0f80*/  @P2 BRA `(.L_x_20) ;  /* 0x0000000000142947 */ /* 0x000fea0003800000 */
[----:B------:R-:W-:Y:S02]  /*0f90*/  ISETP.NE.AND P1, PT, R12, RZ, PT ;  /* 0x000000ff0c00720c */ /* 0x000fe40003f25270 */
[----:B-1----:R-:W-:-:S04]  /*0fa0*/  MOV R2, 0x2000 ;  /* 0x0000200000027802 */ /* 0x002fc80000000f00 */
[----:B------:R2:W-:Y:S07]  /*0fb0*/  SYNCS.ARRIVE.TRANS64 RZ, [R3+URZ+0xa000], R2 ;  /* 0x00a0000203ff79a7 */ /* 0x0005ee000800003f */
[----:B------:R-:W-:Y:S05]  /*0fc0*/  @!P1 BRA `(.L_x_20) ;  /* 0x0000000000049947 */ /* 0x000fea0003800000 */
[----:B------:R-:W-:Y:S01]  /*0fd0*/  BPT.TRAP 0x1 ;  /* 0x000000040000795c */ /* 0x000fe20000300000 */
.L_x_20:
[----:B------:R-:W-:Y:S01]  /*0fe0*/  IMAD R10, R5, 0x2000, R10 ;  /* 0x00002000050a7824 */ /* 0x000fe200078e020a */
[----:B------:R-:W-:Y:S01]  /*0ff0*/  R2UR UR35, R8 ;  /* 0x00000000082372ca */ /* 0x000fe200000e0000 */
        /* <DEDUP_REMOVED lines=9> */
[----:B------:R-:W-:-:S03]  /*1090*/  IADD3 R8, R8, 0x1, RZ ;  /* 0x0000000108087810 */ /* 0x000fc60007ffe0ff */
[----:B------:R-:W-:Y:S01]  /*10a0*/  USHF.L.U32 UR35, UR35, 0x6, URZ ;  /* 0x0000000623237899 */ /* 0x000fe2000800063f */
[C---:B------:R-:W-:Y:S01]  /*10b0*/  ISETP.NE.AND P1, PT, R5.reuse, 0x4, PT ;  /* 0x000000040500780c */ /* 0x040fe20003f25270 */
[----:B------:R-:W-:Y:S02]  /*10c0*/  UIADD3 UR33, UR33, 0xa000, URZ ;  /* 0x0000a00021217890 */ /* 0x000fe4000fffe03f */
[----:B------:R-:W-:Y:S01]  /*10d0*/  UIADD3 UR32, UR32, 0x2000, URZ ;  /* 0x0000200020207890 */ /* 0x000fe2000fffe03f */
[----:B-12---:R-:W-:Y:S02]  /*10e0*/  SEL R3, RZ, 0x1, P1 ;  /* 0x00000001ff037807 */ /* 0x006fe40000800000 */
[----:B------:R-:W-:Y:S02]  /*10f0*/  SEL R5, R5, RZ, P1 ;  /* 0x000000ff05057207 */ /* 0x000fe40000800000 */
[----:B------:R-:W-:-:S04]  /*1100*/  LOP3.LUT R4, R4, R3, RZ, 0x3c, !PT ;  /* 0x0000000304047212 */ /* 0x000fc800078e3cff */
[----:B------:R3:W-:Y:S02]  /*1110*/  UTMALDG.4D [UR32], [UR4], desc[UR6] ;  /* 0x00000620040075b4 */ /* 0x0007e40008019000 */
[----:B---3--:R-:W-:Y:S01]  /*1120*/  NOP ;  /* 0x0000000000007918 */ /* 0x008fe20000000000 */
.L_x_16:
[----:B------:R-:W-:-:S07]  /*1130*/  VIADD R7, R7, 0xfffffffc ;  /* 0xfffffffc07077836 */ /* 0x000fce0000000000 */
.L_x_10:
[----:B------:R-:W-:Y:S05]  /*1140*/  BSYNC B0 ;  /* 0x0000000000007941 */ /* 0x000fea0003800000 */
.L_x_9:
[----:B-12---:R-:W1:Y:S01]  /*1150*/  S2R R3, SR_CgaCtaId ;  /* 0x0000000000037919 */ /* 0x006e620000008800 */
[----:B------:R-:W-:Y:S02]  /*1160*/  MOV R2, 0x400 ;  /* 0x0000040000027802 */ /* 0x000fe40000000f00 */
[----:B------:R-:W-:Y:S02]  /*1170*/  SHF.L.U32 R57, RZ, 0x1f, RZ ;  /* 0x0000001fff397819 */ /* 0x000fe400000006ff */
[----:B-1----:R-:W-:-:S04]  /*1180*/  LEA R2, R3, R2, 0x18 ;  /* 0x0000000203027211 */ /* 0x002fc800078ec0ff */
[----:B------:R-:W1:Y:S02]  /*1190*/  SYNCS.PHASECHK.TRANS64.TRYWAIT P1, [R2+URZ+0xa040], R57 ;  /* 0x00a04039020075a7 */ /* 0x000e64000802017f */
[----:B-1----:R-:W-:Y:S05]  /*11a0*/  @!P1 BRA `(.L_x_21) ;  /* 0x0000006800f09947 */ /* 0x002fea0003800000 */
.L_x_77:
[----:B------:R-:W2:Y:S01]  /*11b0*/  SYNCS.PHASECHK.TRANS64.TRYWAIT P1, [R2+URZ+0xa000], R57 ;  /* 0x00a00039020075a7 */ /* 0x000ea2000802017f */
[----:B------:R-:W-:-:S04]  /*11c0*/  SHF.R.S32.HI R3, RZ, 0x1f, R0 ;  /* 0x0000001fff037819 */ /* 0x000fc80000011400 */
[----:B------:R-:W-:-:S04]  /*11d0*/  LEA.HI R3, R3, R0, RZ, 0x2 ;  /* 0x0000000003037211 */ /* 0x000fc800078f10ff */
[----:B------:R-:W-:-:S05]  /*11e0*/  LOP3.LUT R3, R3, 0x7ffffffc, RZ, 0xc0, !PT ;  /* 0x7ffffffc03037812 */ /* 0x000fca00078ec0ff */
[----:B------:R-:W-:Y:S01]  /*11f0*/  IMAD.IADD R10, R0, 0x1, -R3 ;  /* 0x00000001000a7824 */ /* 0x000fe200078e0a03 */
[----:B------:R-:W-:-:S03]  /*1200*/  MOV R3, RZ ;  /* 0x000000ff00037202 */ /* 0x000fc60000000f00 */
[----:B------:R-:W-:Y:S01]  /*1210*/  IMAD.SHL.U32 R10, R10, 0x2, RZ ;  /* 0x000000020a0a7824 */ /* 0x000fe200078e00ff */
[----:B--2---:R-:W-:Y:S06]  /*1220*/  @!P1 BRA `(.L_x_22) ;  /* 0x0000006800e49947 */ /* 0x004fec0003800000 */
.L_x_78:
[----:B------:R-:W-:Y:S05]  /*1230*/  WARPSYNC.ALL ;  /* 0x0000000000007948 */ /* 0x000fea0003800000 */
[C---:B------:R-:W-:Y:S01]  /*1240*/  R2UR UR14, R2.reuse ;  /* 0x00000000020e72ca */ /* 0x040fe200000e0000 */
[----:B------:R-:W-:Y:S01]  /*1250*/  WARPGROUP.ARRIVE ;  /* 0x00000000000079c5 */ /* 0x000fe20000000000 */
[----:B------:R-:W-:Y:S01]  /*1260*/  R2UR UR4, R2 ;  /* 0x00000000020472ca */ /* 0x000fe200000e0000 */
[----:B------:R-:W-:Y:S01]  /*1270*/  UMOV UR25, 0x40000040 ;  /* 0x4000004000197882 */ /* 0x000fe20000000000 */
[----:B------:R-:W-:Y:S01]  /*1280*/  UMOV UR27, 0x40000040 ;  /* 0x40000040001b7882 */ /* 0x000fe20000000000 */
[----:B------:R-:W-:Y:S01]  /*1290*/  UMOV UR5, 0x40000040 ;  /* 0x4000004000057882 */ /* 0x000fe20000000000 */
[----:B------:R-:W-:Y:S01]  /*12a0*/  UMOV UR7, 0x40000040 ;  /* 0x4000004000077882 */ /* 0x000fe20000000000 */
[----:B------:R-:W-:Y:S01]  /*12b0*/  UMOV UR17, 0x40000040 ;  /* 0x4000004000117882 */ /* 0x000fe20000000000 */
[----:B------:R-:W-:Y:S01]  /*12c0*/  UMOV UR19, 0x40000040 ;  /* 0x4000004000137882 */ /* 0x000fe20000000000 */
[----:B------:R-:W-:Y:S01]  /*12d0*/  UMOV UR21, 0x40000040 ;  /* 0x4000004000157882 */ /* 0x000fe20000000000 */
[----:B------:R-:W-:Y:S01]  /*12e0*/  UMOV UR23, 0x40000040 ;  /* 0x4000004000177882 */ /* 0x000fe20000000000 */
[C---:B------:R-:W-:Y:S01]  /*12f0*/  VIADD R12, R10.reuse, 0x1 ;  /* 0x000000010a0c7836 */ /* 0x040fe20000000000 */
[C---:B------:R-:W-:Y:S01]  /*1300*/  IADD3 R14, R10.reuse, 0x8, RZ ;  /* 0x000000080a0e7810 */ /* 0x040fe20007ffe0ff */
[----:B------:R-:W-:Y:S01]  /*1310*/  UIADD3 UR14, UR14, 0x2000, URZ ;  /* 0x000020000e0e7890 */ /* 0x000fe2000fffe03f */
[-C--:B------:R-:W-:Y:S01]  /*1320*/  ISETP.GE.AND P2, PT, R10, R13.reuse, PT ;  /* 0x0000000d0a00720c */ /* 0x080fe20003f46270 */
[----:B------:R-:W-:Y:S01]  /*1330*/  USHF.R.U32.HI UR4, URZ, 0x4, UR4 ;  /* 0x000000043f047899 */ /* 0x000fe20008011604 */
[-C--:B------:R-:W-:Y:S01]  /*1340*/  ISETP.GE.AND P3, PT, R12, R13.reuse, PT ;  /* 0x0000000d0c00720c */ /* 0x080fe20003f66270 */
[----:B------:R-:W-:Y:S01]  /*1350*/  USHF.R.U32.HI UR14, URZ, 0x4, UR14 ;  /* 0x000000043f0e7899 */ /* 0x000fe2000801160e */
[-C--:B------:R-:W-:Y:S01]  /*1360*/  ISETP.GE.AND P4, PT, R14, R13.reuse, PT ;  /* 0x0000000d0e00720c */ /* 0x080fe20003f86270 */
[----:B------:R-:W-:Y:S01]  /*1370*/  ULOP3.LUT UR4, UR4, 0x3fff, URZ, 0xc0, !UPT ;  /* 0x00003fff04047892 */ /* 0x000fe2000f8ec03f */
[C---:B------:R-:W-:Y:S01]  /*1380*/  VIADD R12, R10.reuse, 0x10 ;  /* 0x000000100a0c7836 */ /* 0x040fe20000000000 */
[----:B------:R-:W-:Y:S01]  /*1390*/  ULOP3.LUT UR14, UR14, 0x3fff, URZ, 0xc0, !UPT ;  /* 0x00003fff0e0e7892 */ /* 0x000fe2000f8ec03f */
[C---:B------:R-:W-:Y:S01]  /*13a0*/  IADD3 R14, R10.reuse, 0x11, RZ ;  /* 0x000000110a0e7810 */ /* 0x040fe20007ffe0ff */
[----:B------:R-:W-:Y:S01]  /*13b0*/  ULOP3.LUT UR8, UR4, 0x10000, URZ, 0xfc, !UPT ;  /* 0x0001000004087892 */ /* 0x000fe2000f8efc3f */
[----:B------:R-:W-:Y:S01]  /*13c0*/  VIADD R18, R10, 0x9 ;  /* 0x000000090a127836 */ /* 0x000fe20000000000 */
[----:B------:R-:W-:Y:S01]  /*13d0*/  ULOP3.LUT UR28, UR14, 0x10000, URZ, 0xfc, !UPT ;  /* 0x000100000e1c7892 */ /* 0x000fe2000f8efc3f */
[-C--:B------:R-:W-:Y:S01]  /*13e0*/  ISETP.GE.AND P6, PT, R12, R13.reuse, PT ;  /* 0x0000000d0c00720c */ /* 0x080fe20003fc6270 */
[----:B------:R-:W-:Y:S01]  /*13f0*/  UIADD3 UR4, UR8, 0x2, URZ ;  /* 0x0000000208047890 */ /* 0x000fe2000fffe03f */
[-C--:B------:R-:W-:Y:S01]  /*1400*/  ISETP.GE.AND P1, PT, R14, R13.reuse, PT ;  /* 0x0000000d0e00720c */ /* 0x080fe20003f26270 */
[----:B------:R-:W-:Y:S01]  /*1410*/  UIADD3 UR6, UR28, 0x2, URZ ;  /* 0x000000021c067890 */ /* 0x000fe2000fffe03f */
[C---:B------:R-:W-:Y:S01]  /*1420*/  VIADD R12, R10.reuse, 0x18 ;  /* 0x000000180a0c7836 */ /* 0x040fe20000000000 */
[----:B------:R-:W-:Y:S01]  /*1430*/  UMOV UR24, UR8 ;  /* 0x0000000800187c82 */ /* 0x000fe20008000000 */
[----:B------:R-:W-:Y:S01]  /*1440*/  UMOV UR26, UR28 ;  /* 0x0000001c001a7c82 */ /* 0x000fe20008000000 */
[----:B------:R-:W-:Y:S01]  /*1450*/  UIADD3 UR16, UR8, 0x4, URZ ;  /* 0x0000000408107890 */ /* 0x000fe2000fffe03f */
[----:B------:R-:W-:Y:S01]  /*1460*/  HGMMA.64x64x16.F32 R24, gdesc[UR24], RZ, !UPT, gsb0 ;  /* 0x00e00000181879f0 */ /* 0x000fe2000c0008ff */
[----:B------:R-:W-:Y:S01]  /*1470*/  UIADD3 UR18, UR28, 0x4, URZ ;  /* 0x000000041c127890 */ /* 0x000fe2000fffe03f */
[----:B------:R-:W-:Y:S01]  /*1480*/  IADD3 R14, R10, 0x20, RZ ;  /* 0x000000200a0e7810 */ /* 0x000fe20007ffe0ff */
[----:B------:R-:W-:Y:S01]  /*1490*/  UIADD3 UR20, UR8, 0x6, URZ ;  /* 0x0000000608147890 */ /* 0x000fe2000fffe03f */
[----:B------:R-:W-:Y:S01]  /*14a0*/  ISETP.GE.AND P5, PT, R18, R13, PT ;  /* 0x0000000d1200720c */ /* 0x000fe20003fa6270 */
[----:B------:R-:W-:Y:S01]  /*14b0*/  UIADD3 UR22, UR28, 0x6, URZ ;  /* 0x000000061c167890 */ /* 0x000fe2000fffe03f */
[----:B------:R-:W-:-:S02]  /*14c0*/  WARPGROUP.DEPBAR.LE gsb0, 0x0 ;  /* 0x00008000000079c5 */ /* 0x000fc40000010000 */
[----:B------:R-:W-:-:S06]  /*14d0*/  WARPGROUP.ARRIVE ;  /* 0x00000000000079c5 */ /* 0x000fcc0000000000 */
[----:B------:R-:W-:Y:S01]  /*14e0*/  HGMMA.64x64x16.F32 R24, gdesc[UR4], R24, gsb0 ;  /* 0x00e00000041879f0 */ /* 0x000fe20008000818 */
[----:B------:R-:W-:Y:S02]  /*14f0*/  ULDC UR6, c[0x0][0x604] ;  /* 0x0001810000067ab9 */ /* 0x000fe40000000800 */
[----:B------:R-:W-:Y:S02]  /*1500*/  WARPGROUP.DEPBAR.LE gsb0, 0x0 ;  /* 0x00008000000079c5 */ /* 0x000fe40000010000 */
[----:B------:R-:W-:-:S06]  /*1510*/  WARPGROUP.ARRIVE ;  /* 0x00000000000079c5 */ /* 0x000fcc0000000000 */
[----:B------:R-:W-:Y:S03]  /*1520*/  HGMMA.64x64x16.F32 R24, gdesc[UR16], R24, gsb0 ;  /* 0x00e00000101879f0 */ /* 0x000fe60008000818 */
[----:B------:R-:W-:Y:S02]  /*1530*/  WARPGROUP.DEPBAR.LE gsb0, 0x0 ;  /* 0x00008000000079c5 */ /* 0x000fe40000010000 */
[----:B------:R-:W-:-:S06]  /*1540*/  WARPGROUP.ARRIVE ;  /* 0x00000000000079c5 */ /* 0x000fcc0000000000 */
[----:B------:R-:W-:Y:S03]  /*1550*/  HGMMA.64x64x16.F32 R24, gdesc[UR20], R24, gsb0 ;  /* 0x00e00000141879f0 */ /* 0x000fe60008000818 */
[----:B------:R-:W-:Y:S02]  /*1560*/  WARPGROUP.DEPBAR.LE gsb0, 0x0 ;  /* 0x00008000000079c5 */ /* 0x000fe40000010000 */
[----:B------:R-:W-:Y:S02]  /*1570*/  FSEL R24, R24, -INF , !P2 ;  /* 0xff80000018187808 */ /* 0x000fe40005000000 */
[----:B------:R-:W-:Y:S02]  /*1580*/  FSEL R25, R25, -INF , !P3 ;  /* 0xff80000019197808 */ /* 0x000fe40005800000 */
[----:B------:R-:W-:Y:S02]  /*1590*/  FSEL R28, R28, -INF , !P4 ;  /* 0xff8000001c1c7808 */ /* 0x000fe40006000000 */
[----:B------:R-:W-:-:S02]  /*15a0*/  FMNMX R15, R24, R25, !PT ;  /* 0x00000019180f7209 */ /* 0x000fc40007800000 */
[----:B------:R-:W-:Y:S02]  /*15b0*/  FSEL R30, R30, -INF , !P4 ;  /* 0xff8000001e1e7808 */ /* 0x000fe40006000000 */
[----:B------:R-:W-:Y:S02]  /*15c0*/  FSEL R26, R26, -INF , !P2 ;  /* 0xff8000001a1a7808 */ /* 0x000fe40005000000 */
[-C--:B------:R-:W-:Y:S02]  /*15d0*/  ISETP.GE.AND P4, PT, R14, R13.reuse, PT ;  /* 0x0000000d0e00720c */ /* 0x080fe40003f86270 */
[----:B------:R-:W-:Y:S01]  /*15e0*/  ISETP.GE.AND P2, PT, R12, R13, PT ;  /* 0x0000000d0c00720c */ /* 0x000fe20003f46270 */
[----:B------:R-:W-:Y:S01]  /*15f0*/  VIADD R12, R10, 0x19 ;  /* 0x000000190a0c7836 */ /* 0x000fe20000000000 */
[----:B------:R-:W-:Y:S02]  /*1600*/  FSEL R11, R29, -INF , !P5 ;  /* 0xff8000001d0b7808 */ /* 0x000fe40006800000 */
[----:B------:R-:W-:-:S02]  /*1610*/  FMNMX R14, R28, R15, !PT ;  /* 0x0000000f1c0e7209 */ /* 0x000fc40007800000 */
[----:B------:R-:W-:Y:S02]  /*1620*/  FSEL R32, R32, -INF , !P6 ;  /* 0xff80000020207808 */ /* 0x000fe40007000000 */
[----:B------:R-:W-:Y:S01]  /*1630*/  FMNMX R15, R11, R14, !PT ;  /* 0x0000000e0b0f7209 */ /* 0x000fe20007800000 */
[----:B------:R-:W-:Y:S01]  /*1640*/  VIADD R14, R10, 0x30 ;  /* 0x000000300a0e7836 */ /* 0x000fe20000000000 */
[----:B------:R-:W-:Y:S02]  /*1650*/  FSEL R27, R27, -INF , !P3 ;  /* 0xff8000001b1b7808 */ /* 0x000fe40005800000 */
[----:B------:R-:W-:Y:S01]  /*1660*/  ISETP.GE.AND P3, PT, R12, R13, PT ;  /* 0x0000000d0c00720c */ /* 0x000fe20003f66270 */
[----:B------:R-:W-:Y:S01]  /*1670*/  VIADD R12, R10, 0x21 ;  /* 0x000000210a0c7836 */ /* 0x000fe20000000000 */
[----:B------:R-:W-:Y:S02]  /*1680*/  FSEL R33, R33, -INF , !P1 ;  /* 0xff80000021217808 */ /* 0x000fe40004800000 */
[----:B------:R-:W-:-:S02]  /*1690*/  FMNMX R18, R32, R15, !PT ;  /* 0x0000000f20127209 */ /* 0x000fc40007800000 */
[----:B------:R-:W-:Y:S02]  /*16a0*/  FSEL R31, R31, -INF , !P5 ;  /* 0xff8000001f1f7808 */ /* 0x000fe40006800000 */
[----:B------:R-:W-:Y:S01]  /*16b0*/  ISETP.GE.AND P5, PT, R12, R13, PT ;  /* 0x0000000d0c00720c */ /* 0x000fe20003fa6270 */
[----:B------:R-:W-:Y:S01]  /*16c0*/  VIADD R12, R10, 0x28 ;  /* 0x000000280a0c7836 */ /* 0x000fe20000000000 */
[----:B------:R-:W-:Y:S02]  /*16d0*/  FSEL R36, R36, -INF , !P2 ;  /* 0xff80000024247808 */ /* 0x000fe40005000000 */
[----:B------:R-:W-:Y:S02]  /*16e0*/  FMNMX R15, R33, R18, !PT ;  /* 0x00000012210f7209 */ /* 0x000fe40007800000 */
[----:B------:R-:W-:Y:S02]  /*16f0*/  FSEL R37, R37, -INF , !P3 ;  /* 0xff80000025257808 */ /* 0x000fe40005800000 */
[----:B------:R-:W-:-:S02]  /*1700*/  FMNMX R18, R36, R15, !PT ;  /* 0x0000000f24127209 */ /* 0x000fc40007800000 */
[----:B------:R-:W-:Y:S02]  /*1710*/  FSEL R34, R34, -INF , !P6 ;  /* 0xff80000022227808 */ /* 0x000fe40007000000 */
[----:B------:R-:W-:Y:S02]  /*1720*/  ISETP.GE.AND P6, PT, R12, R13, PT ;  /* 0x0000000d0c00720c */ /* 0x000fe40003fc6270 */
[----:B------:R-:W-:Y:S02]  /*1730*/  IADD3 R12, R10, 0x29, RZ ;  /* 0x000000290a0c7810 */ /* 0x000fe40007ffe0ff */
[----:B------:R-:W-:Y:S02]  /*1740*/  FSEL R40, R40, -INF , !P4 ;  /* 0xff80000028287808 */ /* 0x000fe40006000000 */
[----:B------:R-:W-:Y:S02]  /*1750*/  FMNMX R19, R37, R18, !PT ;  /* 0x0000001225137209 */ /* 0x000fe40007800000 */
[----:B------:R-:W-:-:S02]  /*1760*/  FSEL R29, R35, -INF , !P1 ;  /* 0xff800000231d7808 */ /* 0x000fc40004800000 */
[----:B------:R-:W-:Y:S02]  /*1770*/  ISETP.GE.AND P1, PT, R12, R13, PT ;  /* 0x0000000d0c00720c */ /* 0x000fe40003f26270 */
[----:B------:R-:W-:Y:S02]  /*1780*/  FMNMX R15, R26, R27, !PT ;  /* 0x0000001b1a0f7209 */ /* 0x000fe40007800000 */
[----:B------:R-:W-:Y:S02]  /*1790*/  FSEL R12, R38, -INF , !P2 ;  /* 0xff800000260c7808 */ /* 0x000fe40005000000 */
[----:B------:R-:W-:Y:S02]  /*17a0*/  FSEL R41, R41, -INF , !P5 ;  /* 0xff80000029297808 */ /* 0x000fe40006800000 */
[----:B------:R-:W-:Y:S02]  /*17b0*/  FMNMX R20, R40, R19, !PT ;  /* 0x0000001328147209 */ /* 0x000fe40007800000 */
[----:B------:R-:W-:Y:S01]  /*17c0*/  ISETP.GE.AND P2, PT, R14, R13, PT ;  /* 0x0000000d0e00720c */ /* 0x000fe20003f46270 */
[----:B------:R-:W-:Y:S01]  /*17d0*/  VIADD R14, R10, 0x31 ;  /* 0x000000310a0e7836 */ /* 0x000fe20000000000 */
[----:B------:R-:W-:-:S02]  /*17e0*/  FSEL R35, R42, -INF , !P4 ;  /* 0xff8000002a237808 */ /* 0x000fc40006000000 */
[----:B------:R-:W-:Y:S02]  /*17f0*/  FMNMX R18, R30, R15, !PT ;  /* 0x0000000f1e127209 */ /* 0x000fe40007800000 */
[----:B------:R-:W-:Y:S02]  /*1800*/  FSEL R42, R44, -INF , !P6 ;  /* 0xff8000002c2a7808 */ /* 0x000fe40007000000 */
[----:B------:R-:W-:Y:S02]  /*1810*/  FMNMX R19, R41, R20, !PT ;  /* 0x0000001429137209 */ /* 0x000fe40007800000 */
[----:B------:R-:W-:Y:S02]  /*1820*/  FSEL R23, R39, -INF , !P3 ;  /* 0xff80000027177808 */ /* 0x000fe40005800000 */
[----:B------:R-:W-:Y:S02]  /*1830*/  ISETP.GE.AND P3, PT, R14, R13, PT ;  /* 0x0000000d0e00720c */ /* 0x000fe40003f66270 */
[----:B------:R-:W-:-:S02]  /*1840*/  FMNMX R15, R31, R18, !PT ;  /* 0x000000121f0f7209 */ /* 0x000fc40007800000 */
[----:B------:R-:W-:Y:S02]  /*1850*/  IADD3 R14, R10, 0x38, RZ ;  /* 0x000000380a0e7810 */ /* 0x000fe40007ffe0ff */
[----:B------:R-:W-:Y:S02]  /*1860*/  FSEL R45, R45, -INF , !P1 ;  /* 0xff8000002d2d7808 */ /* 0x000fe40004800000 */
[----:B------:R-:W-:Y:S02]  /*1870*/  FMNMX R20, R42, R19, !PT ;  /* 0x000000132a147209 */ /* 0x000fe40007800000 */
[----:B------:R-:W-:Y:S02]  /*1880*/  FMNMX R18, R34, R15, !PT ;  /* 0x0000000f22127209 */ /* 0x000fe40007800000 */
[----:B------:R-:W-:Y:S01]  /*1890*/  ISETP.GE.AND P4, PT, R14, R13, PT ;  /* 0x0000000d0e00720c */ /* 0x000fe20003f86270 */
[----:B------:R-:W-:Y:S01]  /*18a0*/  VIADD R14, R10, 0x39 ;  /* 0x000000390a0e7836 */ /* 0x000fe20000000000 */
[----:B------:R-:W-:-:S02]  /*18b0*/  FSEL R48, R48, -INF , !P2 ;  /* 0xff80000030307808 */ /* 0x000fc40005000000 */
[----:B------:R-:W-:Y:S02]  /*18c0*/  FMNMX R19, R45, R20, !PT ;  /* 0x000000142d137209 */ /* 0x000fe40007800000 */
[----:B------:R-:W-:Y:S02]  /*18d0*/  FMNMX R15, R29, R18, !PT ;  /* 0x000000121d0f7209 */ /* 0x000fe40007800000 */
[----:B------:R-:W-:Y:S02]  /*18e0*/  FSEL R49, R49, -INF , !P3 ;  /* 0xff80000031317808 */ /* 0x000fe40005800000 */
[----:B------:R-:W-:Y:S02]  /*18f0*/  FMNMX R18, R48, R19, !PT ;  /* 0x0000001330127209 */ /* 0x000fe40007800000 */
[----:B------:R-:W-:Y:S02]  /*1900*/  FSEL R44, R43, -INF , !P5 ;  /* 0xff8000002b2c7808 */ /* 0x000fe40006800000 */
[----:B------:R-:W-:-:S02]  /*1910*/  ISETP.GE.AND P5, PT, R14, R13, PT ;  /* 0x0000000d0e00720c */ /* 0x000fc40003fa6270 */
[----:B------:R-:W-:Y:S02]  /*1920*/  FMNMX R14, R12, R15, !PT ;  /* 0x0000000f0c0e7209 */ /* 0x000fe40007800000 */
[----:B------:R-:W-:Y:S02]  /*1930*/  FSEL R52, R52, -INF , !P4 ;  /* 0xff80000034347808 */ /* 0x000fe40006000000 */
[----:B------:R-:W-:Y:S02]  /*1940*/  FMNMX R15, R49, R18, !PT ;  /* 0x00000012310f7209 */ /* 0x000fe40007800000 */
[----:B------:R-:W-:Y:S02]  /*1950*/  FSEL R43, R53, -INF , !P5 ;  /* 0xff800000352b7808 */ /* 0x000fe40006800000 */
[----:B------:R-:W-:Y:S02]  /*1960*/  FMNMX R14, R23, R14, !PT ;  /* 0x0000000e170e7209 */ /* 0x000fe40007800000 */
[----:B------:R-:W-:-:S02]  /*1970*/  FMNMX R18, R52, R15, !PT ;  /* 0x0000000f34127209 */ /* 0x000fc40007800000 */
[----:B------:R-:W-:Y:S02]  /*1980*/  FMNMX R15, R35, R14, !PT ;  /* 0x0000000e230f7209 */ /* 0x000fe40007800000 */
[----:B------:R-:W-:Y:S02]  /*1990*/  FMNMX R18, R43, R18, !PT ;  /* 0x000000122b127209 */ /* 0x000fe40007800000 */
[----:B------:R-:W-:Y:S01]  /*19a0*/  FSEL R46, R46, -INF , !P6 ;  /* 0xff8000002e2e7808 */ /* 0x000fe20007000000 */
[----:B------:R-:W3:Y:S01]  /*19b0*/  SYNCS.PHASECHK.TRANS64.TRYWAIT P6, [R2+URZ+0xa008], R57 ;  /* 0x00a00839020075a7 */ /* 0x000ee200080c017f */
[----:B------:R-:W-:Y:S01]  /*19c0*/  FMNMX R15, R44, R15, !PT ;  /* 0x0000000f2c0f7209 */ /* 0x000fe20007800000 */
[----:B------:R-:W4:Y:S01]  /*19d0*/  SHFL.BFLY PT, R19, R18, 0x1, 0x1f ;  /* 0x0c201f0012137f89 */ /* 0x000f2200000e0000 */
[----:B------:R-:W-:Y:S02]  /*19e0*/  FSEL R53, R47, -INF , !P1 ;  /* 0xff8000002f357808 */ /* 0x000fe40004800000 */
[----:B------:R-:W-:-:S02]  /*19f0*/  FMNMX R14, R46, R15, !PT ;  /* 0x0000000f2e0e7209 */ /* 0x000fc40007800000 */
[----:B------:R-:W-:Y:S02]  /*1a00*/  FSEL R56, R50, -INF , !P2 ;  /* 0xff80000032387808 */ /* 0x000fe40005000000 */
[----:B------:R-:W-:Y:S02]  /*1a10*/  FMNMX R15, R53, R14, !PT ;  /* 0x0000000e350f7209 */ /* 0x000fe40007800000 */
[----:B------:R-:W-:Y:S02]  /*1a20*/  FSEL R58, R51, -INF , !P3 ;  /* 0xff800000333a7808 */ /* 0x000fe40005800000 */
[----:B------:R-:W-:Y:S02]  /*1a30*/  FMNMX R15, R56, R15, !PT ;  /* 0x0000000f380f7209 */ /* 0x000fe40007800000 */
[----:B------:R-:W-:Y:S02]  /*1a40*/  FSEL R54, R54, -INF , !P4 ;  /* 0xff80000036367808 */ /* 0x000fe40006000000 */
[----:B------:R-:W-:-:S02]  /*1a50*/  FMNMX R15, R58, R15, !PT ;  /* 0x0000000f3a0f7209 */ /* 0x000fc40007800000 */
[----:B------:R-:W-:Y:S02]  /*1a60*/  FSEL R55, R55, -INF , !P5 ;  /* 0xff80000037377808 */ /* 0x000fe40006800000 */
[----:B------:R-:W-:-:S04]  /*1a70*/  FMNMX R14, R54, R15, !PT ;  /* 0x0000000f360e7209 */ /* 0x000fc80007800000 */
[----:B------:R-:W-:Y:S02]  /*1a80*/  FMNMX R14, R55, R14, !PT ;  /* 0x0000000e370e7209 */ /* 0x000fe40007800000 */
[----:B----4-:R-:W-:-:S03]  /*1a90*/  FMNMX R18, R18, R19, !PT ;  /* 0x0000001312127209 */ /* 0x010fc60007800000 */
[----:B------:R-:W4:Y:S04]  /*1aa0*/  SHFL.BFLY PT, R15, R14, 0x1, 0x1f ;  /* 0x0c201f000e0f7f89 */ /* 0x000f2800000e0000 */
[----:B------:R-:W5:Y:S01]  /*1ab0*/  SHFL.BFLY PT, R19, R18, 0x2, 0x1f ;  /* 0x0c401f0012137f89 */ /* 0x000f6200000e0000 */
[----:B----4-:R-:W-:Y:S02]  /*1ac0*/  FMNMX R15, R14, R15, !PT ;  /* 0x0000000f0e0f7209 */ /* 0x010fe40007800000 */
[----:B-----5:R-:W-:-:S03]  /*1ad0*/  FMNMX R19, R18, R19, !PT ;  /* 0x0000001312137209 */ /* 0x020fc60007800000 */
[----:B------:R-:W4:Y:S01]  /*1ae0*/  SHFL.BFLY PT, R20, R15, 0x2, 0x1f ;  /* 0x0c401f000f147f89 */ /* 0x000f2200000e0000 */
[----:B------:R-:W-:-:S04]  /*1af0*/  FSETP.NEU.AND P1, PT, R19, -INF , PT ;  /* 0xff8000001300780b */ /* 0x000fc80003f2d000 */
[----:B------:R-:W-:-:S05]  /*1b00*/  FSEL R21, R19, RZ, P1 ;  /* 0x000000ff13157208 */ /* 0x000fca0000800000 */
[----:B------:R-:W-:-:S04]  /*1b10*/  FMUL R59, R21, UR6 ;  /* 0x00000006153b7c20 */ /* 0x000fc80008400000 */
[--C-:B------:R-:W-:Y:S01]  /*1b20*/  FFMA R22, R24, UR6, -R59.reuse ;  /* 0x0000000618167c23 */ /* 0x100fe2000800083b */
[--C-:B------:R-:W-:Y:S01]  /*1b30*/  FFMA R25, R25, UR6, -R59.reuse ;  /* 0x0000000619197c23 */ /* 0x100fe2000800083b */
[--C-:B------:R-:W-:Y:S01]  /*1b40*/  FFMA R11, R11, UR6, -R59.reuse ;  /* 0x000000060b0b7c23 */ /* 0x100fe2000800083b */
[--C-:B------:R-:W-:Y:S01]  /*1b50*/  FFMA R39, R33, UR6, -R59.reuse ;  /* 0x0000000621277c23 */ /* 0x100fe2000800083b */
[--C-:B------:R-:W-:Y:S01]  /*1b60*/  FFMA R51, R40, UR6, -R59.reuse ;  /* 0x0000000628337c23 */ /* 0x100fe2000800083b */
[----:B------:R-:W-:Y:S01]  /*1b70*/  FSETP.GEU.AND P2, PT, R22, -126, PT ;  /* 0xc2fc00001600780b */ /* 0x000fe20003f4e000 */
[--C-:B------:R-:W-:Y:S01]  /*1b80*/  FFMA R50, R41, UR6, -R59.reuse ;  /* 0x0000000629327c23 */ /* 0x100fe2000800083b */
[----:B------:R-:W-:Y:S01]  /*1b90*/  FSETP.GEU.AND P3, PT, R25, -126, PT ;  /* 0xc2fc00001900780b */ /* 0x000fe20003f6e000 */
[--C-:B------:R-:W-:Y:S01]  /*1ba0*/  FFMA R41, R45, UR6, -R59.reuse ;  /* 0x000000062d297c23 */ /* 0x100fe2000800083b */
[----:B----4-:R-:W-:Y:S01]  /*1bb0*/  FMNMX R18, R15, R20, !PT ;  /* 0x000000140f127209 */ /* 0x010fe20007800000 */
[--C-:B------:R-:W-:Y:S01]  /*1bc0*/  FFMA R20, R28, UR6, -R59.reuse ;  /* 0x000000061c147c23 */ /* 0x100fe2000800083b */
[----:B------:R-:W-:Y:S01]  /*1bd0*/  FSETP.GEU.AND P5, PT, R11, -126, PT ;  /* 0xc2fc00000b00780b */ /* 0x000fe20003fae000 */
[--C-:B------:R-:W-:Y:S01]  /*1be0*/  FFMA R28, R32, UR6, -R59.reuse ;  /* 0x00000006201c7c23 */ /* 0x100fe2000800083b */
[----:B------:R-:W-:Y:S01]  /*1bf0*/  FSETP.NEU.AND P1, PT, R18, -INF , PT ;  /* 0xff8000001200780b */ /* 0x000fe20003f2d000 */
[--C-:B------:R-:W-:Y:S01]  /*1c00*/  FFMA R32, R52, UR6, -R59.reuse ;  /* 0x0000000634207c23 */ /* 0x100fe2000800083b */
[----:B------:R-:W-:Y:S01]  /*1c10*/  FSETP.GEU.AND P4, PT, R20, -126, PT ;  /* 0xc2fc00001400780b */ /* 0x000fe20003f8e000 */
[--C-:B------:R-:W-:Y:S01]  /*1c20*/  FFMA R40, R48, UR6, -R59.reuse ;  /* 0x0000000630287c23 */ /* 0x100fe2000800083b */
[----:B------:R-:W-:Y:S01]  /*1c30*/  FSEL R14, R18, RZ, P1 ;  /* 0x000000ff120e7208 */ /* 0x000fe20000800000 */
[----:B------:R-:W-:Y:S01]  /*1c40*/  @!P2 FMUL R22, R22, 0.5 ;  /* 0x3f0000001616a820 */ /* 0x000fe20000400000 */
[--C-:B------:R-:W-:Y:S01]  /*1c50*/  FFMA R33, R43, UR6, -R59.reuse ;  /* 0x000000062b217c23 */ /* 0x100fe2000800083b */
[----:B------:R-:W-:Y:S01]  /*1c60*/  @!P3 FMUL R25, R25, 0.5 ;  /* 0x3f0000001919b820 */ /* 0x000fe20000400000 */
[--C-:B------:R-:W-:Y:S01]  /*1c70*/  FFMA R38, R36, UR6, -R59.reuse ;  /* 0x0000000624267c23 */ /* 0x100fe2000800083b */
[----:B------:R-:W-:Y:S01]  /*1c80*/  FMUL R61, R14, UR6 ;  /* 0x000000060e3d7c20 */ /* 0x000fe20008400000 */
[----:B------:R-:W-:Y:S01]  /*1c90*/  FFMA R47, R37, UR6, -R59 ;  /* 0x00000006252f7c23 */ /* 0x000fe2000800083b */
[----:B------:R-:W4:Y:S01]  /*1ca0*/  MUFU.EX2 R22, R22 ;  /* 0x0000001600167308 */ /* 0x000f220000000800 */
[----:B------:R-:W-:Y:S01]  /*1cb0*/  @!P5 FMUL R11, R11, 0.5 ;  /* 0x3f0000000b0bd820 */ /* 0x000fe20000400000 */
[--C-:B------:R-:W-:Y:S01]  /*1cc0*/  FFMA R21, R26, UR6, -R61.reuse ;  /* 0x000000061a157c23 */ /* 0x100fe2000800083d */
[--C-:B------:R-:W-:Y:S01]  /*1cd0*/  FFMA R14, R27, UR6, -R61.reuse ;  /* 0x000000061b0e7c23 */ /* 0x100fe2000800083d */
[----:B------:R-:W-:Y:S01]  /*1ce0*/  @!P4 FMUL R20, R20, 0.5 ;  /* 0x3f0000001414c820 */ /* 0x000fe20000400000 */
[--C-:B------:R-:W-:Y:S01]  /*1cf0*/  FFMA R30, R30, UR6, -R61.reuse ;  /* 0x000000061e1e7c23 */ /* 0x100fe2000800083d */
[--C-:B------:R-:W-:Y:S01]  /*1d00*/  FFMA R24, R31, UR6, -R61.reuse ;  /* 0x000000061f187c23 */ /* 0x100fe2000800083d */
[----:B------:R-:W-:Y:S01]  /*1d10*/  FSETP.GEU.AND P1, PT, R21, -126, PT ;  /* 0xc2fc00001500780b */ /* 0x000fe20003f2e000 */
[----:B------:R-:W5:Y:S01]  /*1d20*/  MUFU.EX2 R15, R25 ;  /* 0x00000019000f7308 */ /* 0x000f620000000800 */
[----:B------:R-:W-:Y:S01]  /*1d30*/  FFMA R52, R23, UR6, -R61 ;  /* 0x0000000617347c23 */ /* 0x000fe2000800083d */
[----:B------:R-:W-:Y:S01]  /*1d40*/  FFMA R31, R49, UR6, -R59 ;  /* 0x00000006311f7c23 */ /* 0x000fe2000800083b */
[--C-:B------:R-:W-:Y:S01]  /*1d50*/  FFMA R48, R34, UR6, -R61.reuse ;  /* 0x0000000622307c23 */ /* 0x100fe2000800083d */
[--C-:B------:R-:W-:Y:S01]  /*1d60*/  FFMA R43, R35, UR6, -R61.reuse ;  /* 0x00000006232b7c23 */ /* 0x100fe2000800083d */
[----:B------:R-:W-:Y:S01]  /*1d70*/  FFMA R45, R46, UR6, -R61 ;  /* 0x000000062e2d7c23 */ /* 0x000fe2000800083d */
[----:B------:R-:W-:Y:S01]  /*1d80*/  FFMA R42, R42, UR6, -R59 ;  /* 0x000000062a2a7c23 */ /* 0x000fe2000800083b */
[--C-:B------:R-:W-:Y:S01]  /*1d90*/  FFMA R29, R29, UR6, -R61.reuse ;  /* 0x000000061d1d7c23 */ /* 0x100fe2000800083d */
[----:B------:R-:W1:Y:S01]  /*1da0*/  MUFU.EX2 R20, R20 ;  /* 0x0000001400147308 */ /* 0x000e620000000800 */
[----:B----4-:R-:W-:Y:S01]  /*1db0*/  @!P2 FMUL R22, R22, R22 ;  /* 0x000000161616a220 */ /* 0x010fe20000400000 */
[----:B------:R-:W-:Y:S01]  /*1dc0*/  FSETP.GEU.AND P2, PT, R14, -126, PT ;  /* 0xc2fc00000e00780b */ /* 0x000fe20003f4e000 */
[--C-:B------:R-:W-:Y:S01]  /*1dd0*/  FFMA R49, R12, UR6, -R61.reuse ;  /* 0x000000060c317c23 */ /* 0x100fe2000800083d */
[----:B------:R-:W-:Y:S01]  /*1de0*/  @!P1 FMUL R21, R21, 0.5 ;  /* 0x3f00000015159820 */ /* 0x000fe20000400000 */
[--C-:B------:R-:W-:Y:S01]  /*1df0*/  FFMA R44, R44, UR6, -R61.reuse ;  /* 0x000000062c2c7c23 */ /* 0x100fe2000800083d */
[--C-:B------:R-:W-:Y:S01]  /*1e00*/  FFMA R46, R53, UR6, -R61.reuse ;  /* 0x00000006352e7c23 */ /* 0x100fe2000800083d */
[--C-:B------:R-:W-:Y:S01]  /*1e10*/  FFMA R34, R56, UR6, -R61.reuse ;  /* 0x0000000638227c23 */ /* 0x100fe2000800083d */
[----:B------:R-:W4:Y:S01]  /*1e20*/  MUFU.EX2 R11, R11 ;  /* 0x0000000b000b7308 */ /* 0x000f220000000800 */
[----:B-----5:R-:W-:Y:S01]  /*1e30*/  @!P3 FMUL R15, R15, R15 ;  /* 0x0000000f0f0fb220 */ /* 0x020fe20000400000 */
[----:B------:R-:W-:Y:S01]  /*1e40*/  FSETP.GEU.AND P3, PT, R30, -126, PT ;  /* 0xc2fc00001e00780b */ /* 0x000fe20003f6e000 */
[--C-:B------:R-:W-:Y:S01]  /*1e50*/  FFMA R35, R58, UR6, -R61.reuse ;  /* 0x000000063a237c23 */ /* 0x100fe2000800083d */
[--C-:B------:R-:W-:Y:S01]  /*1e60*/  FFMA R36, R54, UR6, -R61.reuse ;  /* 0x0000000636247c23 */ /* 0x100fe2000800083d */
[----:B------:R-:W-:-:S02]  /*1e70*/  FFMA R37, R55, UR6, -R61 ;  /* 0x0000000637257c23 */ /* 0x000fc4000800083d */
[----:B------:R-:W-:Y:S01]  /*1e80*/  @!P2 FMUL R14, R14, 0.5 ;  /* 0x3f0000000e0ea820 */ /* 0x000fe20000400000 */
[----:B------:R-:W2:Y:S01]  /*1e90*/  MUFU.EX2 R21, R21 ;  /* 0x0000001500157308 */ /* 0x000ea20000000800 */
[----:B-1----:R-:W-:Y:S01]  /*1ea0*/  @!P4 FMUL R20, R20, R20 ;  /* 0x000000141414c220 */ /* 0x002fe20000400000 */
[----:B------:R-:W-:-:S05]  /*1eb0*/  FSETP.GEU.AND P4, PT, R24, -126, PT ;  /* 0xc2fc00001800780b */ /* 0x000fca0003f8e000 */
[----:B------:R-:W-:Y:S01]  /*1ec0*/  @!P3 FMUL R30, R30, 0.5 ;  /* 0x3f0000001e1eb820 */ /* 0x000fe20000400000 */
[----:B------:R-:W1:Y:S01]  /*1ed0*/  MUFU.EX2 R14, R14 ;  /* 0x0000000e000e7308 */ /* 0x000e620000000800 */
[----:B----4-:R-:W-:Y:S01]  /*1ee0*/  @!P5 FMUL R11, R11, R11 ;  /* 0x0000000b0b0bd220 */ /* 0x010fe20000400000 */
[----:B------:R-:W-:-:S05]  /*1ef0*/  FSETP.GEU.AND P5, PT, R28, -126, PT ;  /* 0xc2fc00001c00780b */ /* 0x000fca0003fae000 */
[----:B------:R-:W-:Y:S01]  /*1f00*/  @!P4 FMUL R24, R24, 0.5 ;  /* 0x3f0000001818c820 */ /* 0x000fe20000400000 */
[----:B------:R-:W4:Y:S08]  /*1f10*/  MUFU.EX2 R23, R30 ;  /* 0x0000001e00177308 */ /* 0x000f300000000800 */
[----:B------:R5:W1:Y:S02]  /*1f20*/  MUFU.EX2 R12, R24 ;  /* 0x00000018000c7308 */ /* 0x000a640000000800 */
[----:B-----5:R-:W-:-:S02]  /*1f30*/  P2R R24, PR, RZ, 0x20 ;  /* 0x00000020ff187803 */ /* 0x020fc40000000000 */
[----:B------:R-:W-:Y:S01]  /*1f40*/  FSETP.GEU.AND P5, PT, R39, -126, PT ;  /* 0xc2fc00002700780b */ /* 0x000fe20003fae000 */
[----:B--234-:R-:W-:-:S12]  /*1f50*/  @!P6 BRA `(.L_x_23) ;  /* 0x0000005c00ace947 */ /* 0x01cfd80003800000 */
.L_x_79:
[----:B------:R-:W-:Y:S01]  /*1f60*/  @!P1 FMUL R21, R21, R21 ;  /* 0x0000001515159220 */ /* 0x000fe20000400000 */
[----:B-1----:R-:W-:Y:S01]  /*1f70*/  @!P2 FMUL R14, R14, R14 ;  /* 0x0000000e0e0ea220 */ /* 0x002fe20000400000 */
[----:B------:R-:W-:Y:S01]  /*1f80*/  @!P3 FMUL R23, R23, R23 ;  /* 0x000000171717b220 */ /* 0x000fe20000400000 */
[----:B------:R-:W-:Y:S01]  /*1f90*/  @!P4 FMUL R12, R12, R12 ;  /* 0x0000000c0c0cc220 */ /* 0x000fe20000400000 */
[----:B------:R-:W-:Y:S01]  /*1fa0*/  ISETP.NE.AND P6, PT, R24, RZ, PT ;  /* 0x000000ff1800720c */ /* 0x000fe20003fc5270 */
[----:B------:R-:W-:Y:S01]  /*1fb0*/  UIADD3 UR6, UR14, 0x200, URZ ;  /* 0x000002000e067890 */ /* 0x000fe2000fffe03f */
[----:B------:R-:W-:Y:S01]  /*1fc0*/  F2FP.F16.F32.PACK_AB R24, R15, R22 ;  /* 0x000000160f18723e */ /* 0x000fe200000000ff */
[----:B------:R-:W-:Y:S01]  /*1fd0*/  UMOV UR7, 0x40000040 ;  /* 0x4000004000077882 */ /* 0x000fe20000000000 */
[----:B------:R-:W-:Y:S01]  /*1fe0*/  F2FP.F16.F32.PACK_AB R26, R11, R20 ;  /* 0x000000140b1a723e */ /* 0x000fe200000000ff */
[----:B------:R-:W-:Y:S01]  /*1ff0*/  @!P5 FMUL R39, R39, 0.5 ;  /* 0x3f0000002727d820 */ /* 0x000fe20000400000 */
[----:B------:R-:W-:Y:S01]  /*2000*/  F2FP.F16.F32.PACK_AB R25, R14, R21 ;  /* 0x000000150e19723e */ /* 0x000fe200000000ff */
[----:B------:R-:W-:Y:S01]  /*2010*/  ULDC UR15, c[0x0][0x604] ;  /* 0x00018100000f7ab9 */ /* 0x000fe20000000800 */
[----:B------:R-:W-:Y:S01]  /*2020*/  F2FP.F16.F32.PACK_AB R27, R12, R23 ;  /* 0x000000170c1b723e */ /* 0x000fe200000000ff */
[----:B------:R-:W-:Y:S01]  /*2030*/  ULDC UR29, c[0x0][0x28c] ;  /* 0x0000a300001d7ab9 */ /* 0x000fe20000000800 */
[----:B------:R-:W-:Y:S01]  /*2040*/  FSETP.GEU.AND P1, PT, R38, -126, PT ;  /* 0xc2fc00002600780b */ /* 0x000fe20003f2e000 */
[----:B------:R-:W1:Y:S01]  /*2050*/  MUFU.EX2 R39, R39 ;  /* 0x0000002700277308 */ /* 0x000e620000000800 */
[----:B--2---:R-:W-:Y:S01]  /*2060*/  WARPGROUP.ARRIVE ;  /* 0x00000000000079c5 */ /* 0x004fe20000000000 */
[----:B------:R-:W-:Y:S01]  /*2070*/  @!P6 FMUL R28, R28, 0.5 ;  /* 0x3f0000001c1ce820 */ /* 0x000fe20000400000 */
[----:B------:R-:W-:-:S02]  /*2080*/  FSETP.GEU.AND P2, PT, R47, -126, PT ;  /* 0xc2fc00002f00780b */ /* 0x000fc40003f4e000 */
[----:B------:R-:W-:Y:S02]  /*2090*/  FSETP.GEU.AND P3, PT, R48, -126, PT ;  /* 0xc2fc00003000780b */ /* 0x000fe40003f6e000 */
[----:B------:R-:W-:Y:S01]  /*20a0*/  HGMMA.64x64x16.F32 R56, R24, gdesc[UR4].tnspB, RZ, !UPT, gsb0 ;  /* 0x40e0000418387df0 */ /* 0x000fe2000c0008ff */
[----:B------:R-:W2:Y:S01]  /*20b0*/  MUFU.EX2 R28, R28 ;  /* 0x0000001c001c7308 */ /* 0x000ea20000000800 */
[----:B------:R-:W-:Y:S01]  /*20c0*/  FSETP.GEU.AND P4, PT, R29, -126, PT ;  /* 0xc2fc00001d00780b */ /* 0x000fe20003f8e000 */
[----:B------:R-:W-:Y:S01]  /*20d0*/  UIADD3 UR6, UR14, 0x280, URZ ;  /* 0x000002800e067890 */ /* 0x000fe2000fffe03f */
[----:B------:R-:W-:Y:S01]  /*20e0*/  IADD3 R10, R10, 0x40, RZ ;  /* 0x000000400a0a7810 */ /* 0x000fe20007ffe0ff */
[----:B------:R-:W-:Y:S01]  /*20f0*/  @!P1 FMUL R38, R38, 0.5 ;  /* 0x3f00000026269820 */ /* 0x000fe20000400000 */
[----:B------:R-:W-:Y:S01]  /*2100*/  UMOV UR7, 0x40000040 ;  /* 0x4000004000077882 */ /* 0x000fe20000000000 */
[----:B------:R-:W-:Y:S02]  /*2110*/  LEA.HI.SX32 R17, R17, 0xffffffff, 0x1a ;  /* 0xffffffff11117811 */ /* 0x000fe400078fd2ff */
[----:B------:R-:W-:Y:S01]  /*2120*/  @!P2 FMUL R47, R47, 0.5 ;  /* 0x3f0000002f2fa820 */ /* 0x000fe20000400000 */
[----:B-1----:R-:W-:Y:S01]  /*2130*/  @!P5 FMUL R39, R39, R39 ;  /* 0x000000272727d220 */ /* 0x002fe20000400000 */
[----:B------:R-:W-:Y:S01]  /*2140*/  FSETP.GEU.AND P5, PT, R52, -126, PT ;  /* 0xc2fc00003400780b */ /* 0x000fe20003fae000 */
[----:B------:R-:W-:Y:S01]  /*2150*/  @!P3 FMUL R48, R48, 0.5 ;  /* 0x3f0000003030b820 */ /* 0x000fe20000400000 */
[----:B------:R-:W1:Y:S02]  /*2160*/  MUFU.EX2 R38, R38 ;  /* 0x0000002600267308 */ /* 0x000e640000000800 */
[----:B------:R-:W-:Y:S01]  /*2170*/  @!P4 FMUL R29, R29, 0.5 ;  /* 0x3f0000001d1dc820 */ /* 0x000fe20000400000 */
[----:B--2---:R-:W-:Y:S01]  /*2180*/  @!P6 FMUL R28, R28, R28 ;  /* 0x0000001c1c1ce220 */ /* 0x004fe20000400000 */
[----:B------:R-:W-:-:S04]  /*2190*/  FSETP.GEU.AND P6, PT, R49, -126, PT ;  /* 0xc2fc00003100780b */ /* 0x000fc80003fce000 */
[----:B------:R-:W2:Y:S03]  /*21a0*/  MUFU.EX2 R47, R47 ;  /* 0x0000002f002f7308 */ /* 0x000ea60000000800 */
[----:B------:R-:W-:-:S05]  /*21b0*/  @!P5 FMUL R52, R52, 0.5 ;  /* 0x3f0000003434d820 */ /* 0x000fca0000400000 */
[----:B------:R-:W3:Y:S01]  /*21c0*/  MUFU.EX2 R48, R48 ;  /* 0x0000003000307308 */ /* 0x000ee20000000800 */
[----:B-1----:R-:W-:Y:S01]  /*21d0*/  @!P1 FMUL R38, R38, R38 ;  /* 0x0000002626269220 */ /* 0x002fe20000400000 */
[----:B------:R-:W-:Y:S01]  /*21e0*/  FSETP.GEU.AND P1, PT, R51, -126, PT ;  /* 0xc2fc00003300780b */ /* 0x000fe20003f2e000 */
[----:B------:R-:W-:-:S05]  /*21f0*/  @!P6 FMUL R49, R49, 0.5 ;  /* 0x3f0000003131e820 */ /* 0x000fca0000400000 */
[----:B------:R-:W1:Y:S01]  /*2200*/  MUFU.EX2 R29, R29 ;  /* 0x0000001d001d7308 */ /* 0x000e620000000800 */
[----:B--2---:R-:W-:Y:S01]  /*2210*/  @!P2 FMUL R47, R47, R47 ;  /* 0x0000002f2f2fa220 */ /* 0x004fe20000400000 */
[----:B------:R-:W-:-:S05]  /*2220*/  FSETP.GEU.AND P2, PT, R50, -126, PT ;  /* 0xc2fc00003200780b */ /* 0x000fca0003f4e000 */
[----:B------:R-:W-:Y:S01]  /*2230*/  @!P1 FMUL R51, R51, 0.5 ;  /* 0x3f00000033339820 */ /* 0x000fe20000400000 */
[----:B------:R-:W2:Y:S01]  /*2240*/  MUFU.EX2 R49, R49 ;  /* 0x0000003100317308 */ /* 0x000ea20000000800 */
[----:B---3--:R-:W-:Y:S01]  /*2250*/  @!P3 FMUL R48, R48, R48 ;  /* 0x000000303030b220 */ /* 0x008fe20000400000 */
[----:B------:R-:W-:-:S05]  /*2260*/  FSETP.GEU.AND P3, PT, R42, -126, PT ;  /* 0xc2fc00002a00780b */ /* 0x000fca0003f6e000 */
[----:B------:R-:W-:Y:S01]  /*2270*/  @!P2 FMUL R50, R50, 0.5 ;  /* 0x3f0000003232a820 */ /* 0x000fe20000400000 */
[----:B------:R-:W3:Y:S01]  /*2280*/  MUFU.EX2 R30, R52 ;  /* 0x00000034001e7308 */ /* 0x000ee20000000800 */
[----:B-1----:R-:W-:Y:S01]  /*2290*/  @!P4 FMUL R29, R29, R29 ;  /* 0x0000001d1d1dc220 */ /* 0x002fe20000400000 */
[----:B------:R-:W-:-:S05]  /*22a0*/  FSETP.GEU.AND P4, PT, R44, -126, PT ;  /* 0xc2fc00002c00780b */ /* 0x000fca0003f8e000 */
[----:B------:R-:W-:Y:S01]  /*22b0*/  @!P3 FMUL R42, R42, 0.5 ;  /* 0x3f0000002a2ab820 */ /* 0x000fe20000400000 */
        /* <DEDUP_REMOVED lines=9> */
[----:B------:R-:W-:Y:S02]  /*2350*/  WARPGROUP.DEPBAR.LE gsb0, 0x0 ;  /* 0x00008000000079c5 */ /* 0x000fe40000010000 */
[----:B------:R-:W-:Y:S01]  /*2360*/  F2FP.F16.F32.PACK_AB R24, R39, R28 ;  /* 0x0000001c2718723e */ /* 0x000fe200000000ff */
[----:B-1----:R-:W-:Y:S01]  /*2370*/  @!P1 FMUL R51, R51, R51 ;  /* 0x0000003333339220 */ /* 0x002fe20000400000 */
[----:B------:R-:W-:Y:S02]  /*2380*/  F2FP.F16.F32.PACK_AB R26, R47, R38 ;  /* 0x000000262f1a723e */ /* 0x000fe400000000ff */
[----:B------:R-:W-:Y:S01]  /*2390*/  F2FP.F16.F32.PACK_AB R25, R29, R48 ;  /* 0x000000301d19723e */ /* 0x000fe200000000ff */
[----:B------:R-:W-:Y:S01]  /*23a0*/  @!P5 FMUL R43, R43, 0.5 ;  /* 0x3f0000002b2bd820 */ /* 0x000fe20000400000 */
[----:B------:R-:W-:Y:S01]  /*23b0*/  F2FP.F16.F32.PACK_AB R27, R30, R49 ;  /* 0x000000311e1b723e */ /* 0x000fe200000000ff */
[----:B--2---:R-:W-:Y:S01]  /*23c0*/  @!P2 FMUL R50, R50, R50 ;  /* 0x000000323232a220 */ /* 0x004fe20000400000 */
[----:B------:R-:W-:Y:S01]  /*23d0*/  FSETP.GEU.AND P1, PT, R45, -126, PT ;  /* 0xc2fc00002d00780b */ /* 0x000fe20003f2e000 */
[----:B------:R-:W1:Y:S01]  /*23e0*/  MUFU.EX2 R52, R41 ;  /* 0x0000002900347308 */ /* 0x000e620000000800 */
[----:B------:R-:W-:Y:S01]  /*23f0*/  WARPGROUP.ARRIVE ;  /* 0x00000000000079c5 */ /* 0x000fe20000000000 */
[----:B------:R-:W-:Y:S01]  /*2400*/  FSETP.GEU.AND P2, PT, R46, -126, PT ;  /* 0xc2fc00002e00780b */ /* 0x000fe20003f4e000 */
[----:B------:R-:W-:Y:S01]  /*2410*/  FADD R22, R22, R51 ;  /* 0x0000003316167221 */ /* 0x000fe20000000000 */
[----:B------:R-:W-:Y:S01]  /*2420*/  FADD R15, R15, R50 ;  /* 0x000000320f0f7221 */ /* 0x000fe20000000000 */
[----:B---3--:R-:W-:Y:S01]  /*2430*/  @!P3 FMUL R53, R53, R53 ;  /* 0x000000353535b220 */ /* 0x008fe20000400000 */
[----:B------:R-:W-:Y:S01]  /*2440*/  FSETP.GEU.AND P3, PT, R40, -126, PT ;  /* 0xc2fc00002800780b */ /* 0x000fe20003f6e000 */
[----:B------:R-:W-:Y:S01]  /*2450*/  HGMMA.64x64x16.F32 R56, R24, gdesc[UR4].tnspB, R56, gsb0 ;  /* 0x40e0000418387df0 */ /* 0x000fe20008000838 */
[----:B------:R-:W2:Y:S01]  /*2460*/  MUFU.EX2 R54, R43 ;  /* 0x0000002b00367308 */ /* 0x000ea20000000800 */
[----:B------:R-:W-:Y:S01]  /*2470*/  UIADD3 UR6, UR14, 0x300, URZ ;  /* 0x000003000e067890 */ /* 0x000fe2000fffe03f */
[----:B------:R-:W-:Y:S01]  /*2480*/  FADD R20, R20, R53 ;  /* 0x0000003514147221 */ /* 0x000fe20000000000 */
[----:B------:R-:W-:Y:S01]  /*2490*/  UMOV UR7, 0x40000040 ;  /* 0x4000004000077882 */ /* 0x000fe20000000000 */
[----:B------:R-:W-:-:S03]  /*24a0*/  @!P1 FMUL R45, R45, 0.5 ;  /* 0x3f0000002d2d9820 */ /* 0x000fc60000400000 */
[----:B------:R-:W-:Y:S01]  /*24b0*/  @!P2 FMUL R46, R46, 0.5 ;  /* 0x3f0000002e2ea820 */ /* 0x000fe20000400000 */
[----:B------:R-:W3:Y:S01]  /*24c0*/  MUFU.EX2 R55, R44 ;  /* 0x0000002c00377308 */ /* 0x000ee20000000800 */
[----:B-1----:R-:W-:Y:S01]  /*24d0*/  @!P6 FMUL R52, R52, R52 ;  /* 0x000000343434e220 */ /* 0x002fe20000400000 */
[----:B------:R-:W-:Y:S01]  /*24e0*/  FSETP.GEU.AND P6, PT, R31, -126, PT ;  /* 0xc2fc00001f00780b */ /* 0x000fe20003fce000 */
[----:B------:R-:W-:-:S05]  /*24f0*/  @!P3 FMUL R40, R40, 0.5 ;  /* 0x3f0000002828b820 */ /* 0x000fca0000400000 */
[----:B------:R-:W1:Y:S01]  /*2500*/  MUFU.EX2 R42, R45 ;  /* 0x0000002d002a7308 */ /* 0x000e620000000800 */
[----:B--2---:R-:W-:Y:S01]  /*2510*/  @!P5 FMUL R54, R54, R54 ;  /* 0x000000363636d220 */ /* 0x004fe20000400000 */
[----:B------:R-:W-:-:S03]  /*2520*/  FSETP.GEU.AND P5, PT, R32, -126, PT ;  /* 0xc2fc00002000780b */ /* 0x000fc60003fae000 */
[----:B------:R-:W-:Y:S02]  /*2530*/  FADD R21, R21, R54 ;  /* 0x0000003615157221 */ /* 0x000fe40000000000 */
[----:B------:R-:W-:Y:S01]  /*2540*/  @!P6 FMUL R31, R31, 0.5 ;  /* 0x3f0000001f1fe820 */ /* 0x000fe20000400000 */
[----:B------:R-:W2:Y:S01]  /*2550*/  MUFU.EX2 R41, R46 ;  /* 0x0000002e00297308 */ /* 0x000ea20000000800 */
[----:B---3--:R-:W-:Y:S01]  /*2560*/  @!P4 FMUL R55, R55, R55 ;  /* 0x000000373737c220 */ /* 0x008fe20000400000 */
[----:B------:R-:W-:-:S03]  /*2570*/  FSETP.GEU.AND P4, PT, R33, -126, PT ;  /* 0xc2fc00002100780b */ /* 0x000fc60003f8e000 */
[----:B------:R-:W-:Y:S02]  /*2580*/  FADD R14, R14, R55 ;  /* 0x000000370e0e7221 */ /* 0x000fe40000000000 */
[----:B------:R-:W-:Y:S01]  /*2590*/  @!P5 FMUL R32, R32, 0.5 ;  /* 0x3f0000002020d820 */ /* 0x000fe20000400000 */
[----:B------:R-:W3:Y:S01]  /*25a0*/  MUFU.EX2 R43, R40 ;  /* 0x00000028002b7308 */ /* 0x000ee20000000800 */
[----:B-1----:R-:W-:Y:S01]  /*25b0*/  @!P1 FMUL R42, R42, R42 ;  /* 0x0000002a2a2a9220 */ /* 0x002fe20000400000 */
[----:B------:R-:W-:-:S03]  /*25c0*/  FSETP.GEU.AND P1, PT, R35, -126, PT ;  /* 0xc2fc00002300780b */ /* 0x000fc60003f2e000 */
[----:B------:R-:W-:Y:S02]  /*25d0*/  FADD R23, R23, R42 ;  /* 0x0000002a17177221 */ /* 0x000fe40000000000 */
[----:B------:R-:W-:Y:S01]  /*25e0*/  @!P4 FMUL R33, R33, 0.5 ;  /* 0x3f0000002121c820 */ /* 0x000fe20000400000 */
[----:B------:R-:W1:Y:S01]  /*25f0*/  MUFU.EX2 R44, R31 ;  /* 0x0000001f002c7308 */ /* 0x000e620000000800 */
[----:B--2---:R-:W-:Y:S01]  /*2600*/  @!P2 FMUL R41, R41, R41 ;  /* 0x000000292929a220 */ /* 0x004fe20000400000 */
[----:B------:R-:W-:-:S03]  /*2610*/  FSETP.GEU.AND P2, PT, R34, -126, PT ;  /* 0xc2fc00002200780b */ /* 0x000fc60003f4e000 */
[----:B------:R-:W-:Y:S02]  /*2620*/  FADD R12, R12, R41 ;  /* 0x000000290c0c7221 */ /* 0x000fe40000000000 */
        /* <DEDUP_REMOVED lines=10> */
[----:B--2---:R-:W-:-:S06]  /*26d0*/  @!P5 FMUL R89, R89, R89 ;  /* 0x000000595959d220 */ /* 0x004fcc0000400000 */
[----:B------:R-:W-:Y:S01]  /*26e0*/  @!P6 FMUL R37, R37, 0.5 ;  /* 0x3f0000002525e820 */ /* 0x000fe20000400000 */
[----:B------:R-:W2:Y:S01]  /*26f0*/  MUFU.EX2 R32, R35 ;  /* 0x0000002300207308 */ /* 0x000ea20000000800 */
[----:B---3--:R-:W-:Y:S01]  /*2700*/  @!P4 FMUL R40, R40, R40 ;  /* 0x000000282828c220 */ /* 0x008fe20000400000 */
[----:B------:R-:W-:Y:S02]  /*2710*/  WARPGROUP.DEPBAR.LE gsb0, 0x0 ;  /* 0x00008000000079c5 */ /* 0x000fe40000010000 */
[----:B------:R-:W-:-:S04]  /*2720*/  F2FP.F16.F32.PACK_AB R24, R50, R51 ;  /* 0x000000333218723e */ /* 0x000fc800000000ff */
[----:B------:R-:W3:Y:S01]  /*2730*/  MUFU.EX2 R46, R36 ;  /* 0x00000024002e7308 */ /* 0x000ee20000000800 */
[----:B------:R-:W-:Y:S01]  /*2740*/  F2FP.F16.F32.PACK_AB R26, R52, R53 ;  /* 0x00000035341a723e */ /* 0x000fe200000000ff */
[----:B-1----:R-:W-:Y:S01]  /*2750*/  @!P2 FMUL R45, R45, R45 ;  /* 0x0000002d2d2da220 */ /* 0x002fe20000400000 */
[----:B------:R-:W-:Y:S01]  /*2760*/  F2FP.F16.F32.PACK_AB R25, R55, R54 ;  /* 0x000000363719723e */ /* 0x000fe200000000ff */
[----:B------:R-:W-:Y:S01]  /*2770*/  FADD R52, R11, R52 ;  /* 0x000000340b347221 */ /* 0x000fe20000000000 */
[----:B------:R-:W-:Y:S01]  /*2780*/  F2FP.F16.F32.PACK_AB R27, R41, R42 ;  /* 0x0000002a291b723e */ /* 0x000fe200000000ff */
[----:B------:R-:W-:Y:S01]  /*2790*/  FADD R47, R47, R40 ;  /* 0x000000282f2f7221 */ /* 0x000fe20000000000 */
[----:B------:R-:W-:Y:S01]  /*27a0*/  FADD R48, R48, R45 ;  /* 0x0000002d30307221 */ /* 0x000fe20000000000 */
[----:B------:R-:W1:Y:S01]  /*27b0*/  MUFU.EX2 R31, R37 ;  /* 0x00000025001f7308 */ /* 0x000e620000000800 */
[----:B------:R-:W-:Y:S01]  /*27c0*/  WARPGROUP.ARRIVE ;  /* 0x00000000000079c5 */ /* 0x000fe20000000000 */
[----:B--2---:R-:W-:Y:S01]  /*27d0*/  @!P1 FMUL R32, R32, R32 ;  /* 0x0000002020209220 */ /* 0x004fe20000400000 */
[----:B------:R-:W-:Y:S01]  /*27e0*/  ISETP.GE.AND P1, PT, R13, 0x81, PT ;  /* 0x000000810d00780c */ /* 0x000fe20003f26270 */
[----:B------:R-:W-:-:S02]  /*27f0*/  VIADD R11, R2, 0xa020 ;  /* 0x0000a020020b7836 */ /* 0x000fc40000000000 */
[----:B------:R-:W-:Y:S01]  /*2800*/  FADD R52, R52, R47 ;  /* 0x0000002f34347221 */ /* 0x000fe20000000000 */
[----:B------:R-:W-:Y:S01]  /*2810*/  FADD R29, R29, R32 ;  /* 0x000000201d1d7221 */ /* 0x000fe20000000000 */
[----:B------:R-:W-:Y:S01]  /*2820*/  HGMMA.64x64x16.F32 R56, R24, gdesc[UR4].tnspB, R56, gsb0 ;  /* 0x40e0000418387df0 */ /* 0x000fe20008000838 */
[----:B------:R-:W-:Y:S01]  /*2830*/  UIADD3 UR6, UR14, 0x380, URZ ;  /* 0x000003800e067890 */ /* 0x000fe2000fffe03f */
[----:B---3--:R-:W-:Y:S01]  /*2840*/  @!P3 FMUL R46, R46, R46 ;  /* 0x0000002e2e2eb220 */ /* 0x008fe20000400000 */
[----:B------:R-:W-:Y:S01]  /*2850*/  UMOV UR7, 0x40000040 ;  /* 0x4000004000077882 */ /* 0x000fe20000000000 */
[----:B------:R-:W-:Y:S01]  /*2860*/  FADD R21, R21, R48 ;  /* 0x0000003015157221 */ /* 0x000fe20000000000 */
[----:B------:R-:W-:Y:S01]  /*2870*/  FADD R14, R14, R29 ;  /* 0x0000001d0e0e7221 */ /* 0x000fe20000000000 */
[----:B-1----:R-:W-:Y:S01]  /*2880*/  @!P6 FMUL R31, R31, R31 ;  /* 0x0000001f1f1fe220 */ /* 0x002fe20000400000 */
[----:B------:R-:W-:Y:S02]  /*2890*/  WARPGROUP.DEPBAR.LE gsb0, 0x0 ;  /* 0x00008000000079c5 */ /* 0x000fe40000010000 */
[----:B------:R-:W-:Y:S01]  /*28a0*/  F2FP.F16.F32.PACK_AB R24, R44, R43 ;  /* 0x0000002b2c18723e */ /* 0x000fe200000000ff */
[----:B------:R-:W-:Y:S01]  /*28b0*/  FADD R43, R28, R43 ;  /* 0x0000002b1c2b7221 */ /* 0x000fe20000000000 */
[----:B------:R-:W-:Y:S01]  /*28c0*/  F2FP.F16.F32.PACK_AB R26, R40, R89 ;  /* 0x00000059281a723e */ /* 0x000fe200000000ff */
[----:B------:R-:W-:Y:S01]  /*28d0*/  FADD R89, R38, R89 ;  /* 0x0000005926597221 */ /* 0x000fe20000000000 */
[----:B------:R-:W-:Y:S01]  /*28e0*/  F2FP.F16.F32.PACK_AB R25, R32, R45 ;  /* 0x0000002d2019723e */ /* 0x000fe200000000ff */
[----:B------:R-:W-:Y:S01]  /*28f0*/  FADD R44, R39, R44 ;  /* 0x0000002c272c7221 */ /* 0x000fe20000000000 */
[----:B------:R-:W-:Y:S01]  /*2900*/  F2FP.F16.F32.PACK_AB R27, R31, R46 ;  /* 0x0000002e1f1b723e */ /* 0x000fe200000000ff */
[----:B------:R-:W-:Y:S01]  /*2910*/  FADD R46, R49, R46 ;  /* 0x0000002e312e7221 */ /* 0x000fe20000000000 */
[----:B------:R-:W-:Y:S01]  /*2920*/  FADD R31, R30, R31 ;  /* 0x0000001f1e1f7221 */ /* 0x000fe20000000000 */
[----:B------:R-:W-:Y:S01]  /*2930*/  FADD R22, R22, R43 ;  /* 0x0000002b16167221 */ /* 0x000fe20000000000 */
[----:B------:R-:W-:Y:S01]  /*2940*/  WARPGROUP.ARRIVE ;  /* 0x00000000000079c5 */ /* 0x000fe20000000000 */
[----:B------:R-:W-:Y:S01]  /*2950*/  FADD R89, R20, R89 ;  /* 0x0000005914597221 */ /* 0x000fe20000000000 */
[----:B------:R-:W-:Y:S01]  /*2960*/  FADD R15, R15, R44 ;  /* 0x0000002c0f0f7221 */ /* 0x000fe20000000000 */
[----:B------:R-:W-:Y:S01]  /*2970*/  FADD R46, R23, R46 ;  /* 0x0000002e172e7221 */ /* 0x000fe20000000000 */
[----:B------:R-:W-:Y:S01]  /*2980*/  FADD R31, R12, R31 ;  /* 0x0000001f0c1f7221 */ /* 0x000fe20000000000 */
[----:B------:R-:W-:Y:S01]  /*2990*/  FADD R22, R22, R89 ;  /* 0x0000005916167221 */ /* 0x000fe20000000000 */
[----:B------:R-:W-:Y:S01]  /*29a0*/  HGMMA.64x64x16.F32 R56, R24, gdesc[UR4].tnspB, R56, gsb0 ;  /* 0x40e0000418387df0 */ /* 0x000fe20008000838 */
[----:B------:R-:W-:Y:S01]  /*29b0*/  FADD R15, R15, R52 ;  /* 0x000000340f0f7221 */ /* 0x000fe20000000000 */
[----:B------:R-:W-:Y:S01]  /*29c0*/  FADD R21, R21, R46 ;  /* 0x0000002e15157221 */ /* 0x000fe20000000000 */
[----:B------:R-:W-:-:S02]  /*29d0*/  FADD R14, R14, R31 ;  /* 0x0000001f0e0e7221 */ /* 0x000fc40000000000 */
[----:B------:R-:W-:Y:S01]  /*29e0*/  FADD R13, R22, R15 ;  /* 0x0000000f160d7221 */ /* 0x000fe20000000000 */
[----:B------:R-:W-:Y:S02]  /*29f0*/  IMAD.MOV.U32 R15, RZ, RZ, 0x2 ;  /* 0x00000002ff0f7424 */ /* 0x000fe400078e00ff */
[----:B------:R-:W-:Y:S01]  /*2a00*/  FADD R12, R21, R14 ;  /* 0x0000000e150c7221 */ /* 0x000fe20000000000 */
[----:B------:R-:W-:Y:S02]  /*2a10*/  WARPGROUP.DEPBAR.LE gsb0, 0x0 ;  /* 0x00008000000079c5 */ /* 0x000fe40000010000 */
[----:B------:R-:W-:-:S04]  /*2a20*/  PRMT R24, RZ, 0x654, R11 ;  /* 0x00000654ff187816 */ /* 0x000fc8000000000b */
[----:B------:R1:W-:Y:S01]  /*2a30*/  SYNCS.ARRIVE.TRANS64.RED.A1T0 RZ, [R24+URZ], RZ ;  /* 0x000000ff18ff79a7 */ /* 0x0003e2000810043f */
[----:B------:R-:W-:Y:S05]  /*2a40*/  @!P1 BRA `(.L_x_24) ;  /* 0x0000001c00389947 */ /* 0x000fea0003800000 */
[----:B------:R-:W-:Y:S01]  /*2a50*/  IMAD.MOV.U32 R21, RZ, RZ, R19 ;  /* 0x000000ffff157224 */ /* 0x000fe200078e0013 */
[----:B------:R-:W-:Y:S01]  /*2a60*/  MOV R23, R18 ;  /* 0x0000001200177202 */ /* 0x000fe20000000f00 */
[----:B------:R-:W-:Y:S01]  /*2a70*/  IMAD.MOV.U32 R15, RZ, RZ, 0x2 ;  /* 0x00000002ff0f7424 */ /* 0x000fe200078e00ff */
[----:B------:R-:W-:Y:S01]  /*2a80*/  MOV R3, RZ ;  /* 0x000000ff00037202 */ /* 0x000fe20000000f00 */
[----:B------:R-:W-:Y:S01]  /*2a90*/  IMAD.MOV.U32 R6, RZ, RZ, 0x1 ;  /* 0x00000001ff067424 */ /* 0x000fe200078e00ff */
[----:B------:R-:W-:Y:S01]  /*2aa0*/  ULDC.64 UR30, c[0x0][0x198] ;  /* 0x00006600001e7ab9 */ /* 0x000fe20000000a00 */
[----:B------:R-:W-:-:S05]  /*2ab0*/  ULDC UR38, c[0x0][0x604] ;  /* 0x0001810000267ab9 */ /* 0x000fca0000000800 */
.L_x_36:
[----:B------:R-:W-:Y:S01]  /*2ac0*/  IMAD R19, R15, 0x8, R2 ;  /* 0x000000080f137824 */ /* 0x000fe200078e0202 */
[----:B------:R-:W-:-:S07]  /*2ad0*/  SHF.L.U32 R14, R3, 0x1f, RZ ;  /* 0x0000001f030e7819 */ /* 0x000fce00000006ff */
[----:B------:R-:W-:Y:S05]  /*2ae0*/  YIELD ;  /* 0x0000000000007946 */ /* 0x000fea0003800000 */
[----:B------:R-:W2:Y:S01]  /*2af0*/  SYNCS.PHASECHK.TRANS64.TRYWAIT P2, [R19+URZ+0xa000], R14 ;  /* 0x00a0000e130075a7 */ /* 0x000ea2000804017f */
[C---:B------:R-:W-:Y:S01]  /*2b00*/  ISETP.GT.AND P1, PT, R17.reuse, 0x2, PT ;  /* 0x000000021100780c */ /* 0x040fe20003f24270 */
[----:B------:R-:W-:Y:S01]  /*2b10*/  VIADD R17, R17, 0xffffffff ;  /* 0xffffffff11117836 */ /* 0x000fe20000000000 */
[----:B--2---:R-:W-:Y:S11]  /*2b20*/  @!P2 BRA `(.L_x_25) ;  /* 0x0000005000cca947 */ /* 0x004ff60003800000 */
.L_x_80:
[----:B------:R-:W-:Y:S05]  /*2b30*/  WARPSYNC.ALL ;  /* 0x0000000000007948 */ /* 0x000fea0003800000 */
[----:B------:R-:W-:Y:S01]  /*2b40*/  R2UR UR26, R15 ;  /* 0x000000000f1a72ca */ /* 0x000fe200000e0000 */
[----:B-1----:R-:W-:Y:S01]  /*2b50*/  WARPGROUP.ARRIVE ;  /* 0x00000000000079c5 */ /* 0x002fe20000000000 */
[----:B------:R-:W-:Y:S01]  /*2b60*/  UMOV UR27, 0x40000040 ;  /* 0x40000040001b7882 */ /* 0x000fe20000000000 */
[----:B------:R-:W-:Y:S01]  /*2b70*/  UMOV UR7, 0x40000040 ;  /* 0x4000004000077882 */ /* 0x000fe20000000000 */
[----:B------:R-:W-:Y:S01]  /*2b80*/  UMOV UR19, 0x40000040 ;  /* 0x4000004000137882 */ /* 0x000fe20000000000 */
[----:B------:R-:W-:Y:S01]  /*2b90*/  UMOV UR23, 0x40000040 ;  /* 0x4000004000177882 */ /* 0x000fe20000000000 */
[----:B------:R-:W-:-:S07]  /*2ba0*/  ISETP.NE.AND P2, PT, R9, RZ, PT ;  /* 0x000000ff0900720c */ /* 0x000fce0003f45270 */
[----:B------:R-:W-:-:S04]  /*2bb0*/  ULEA UR26, UR26, UR28, 0x9 ;  /* 0x0000001c1a1a7291 */ /* 0x000fc8000f8e483f */
[----:B------:R-:W-:Y:S02]  /*2bc0*/  UIADD3 UR6, UR26, 0x2, URZ ;  /* 0x000000021a067890 */ /* 0x000fe4000fffe03f */
[----:B------:R-:W-:Y:S02]  /*2bd0*/  UIADD3 UR18, UR26, 0x4, URZ ;  /* 0x000000041a127890 */ /* 0x000fe4000fffe03f */
[----:B------:R-:W-:Y:S02]  /*2be0*/  UIADD3 UR22, UR26, 0x6, URZ ;  /* 0x000000061a167890 */ /* 0x000fe4000fffe03f */
[----:B------:R-:W-:Y:S03]  /*2bf0*/  HGMMA.64x64x16.F32 R24, gdesc[UR24], RZ, !UPT, gsb0 ;  /* 0x00e00000181879f0 */ /* 0x000fe6000c0008ff */
[----:B------:R-:W-:Y:S02]  /*2c00*/  WARPGROUP.DEPBAR.LE gsb0, 0x0 ;  /* 0x00008000000079c5 */ /* 0x000fe40000010000 */
[----:B------:R-:W-:-:S06]  /*2c10*/  WARPGROUP.ARRIVE ;  /* 0x00000000000079c5 */ /* 0x000fcc0000000000 */
[----:B------:R-:W-:Y:S03]  /*2c20*/  HGMMA.64x64x16.F32 R24, gdesc[UR4], R24, gsb0 ;  /* 0x00e00000041879f0 */ /* 0x000fe60008000818 */
[----:B------:R-:W-:Y:S02]  /*2c30*/  WARPGROUP.DEPBAR.LE gsb0, 0x0 ;  /* 0x00008000000079c5 */ /* 0x000fe40000010000 */
[----:B------:R-:W-:-:S06]  /*2c40*/  WARPGROUP.ARRIVE ;  /* 0x00000000000079c5 */ /* 0x000fcc0000000000 */
[----:B------:R-:W-:Y:S03]  /*2c50*/  HGMMA.64x64x16.F32 R24, gdesc[UR16], R24, gsb0 ;  /* 0x00e00000101879f0 */ /* 0x000fe60008000818 */
[----:B------:R-:W-:Y:S02]  /*2c60*/  WARPGROUP.DEPBAR.LE gsb0, 0x0 ;  /* 0x00008000000079c5 */ /* 0x000fe40000010000 */
[----:B------:R-:W-:-:S06]  /*2c70*/  WARPGROUP.ARRIVE ;  /* 0x00000000000079c5 */ /* 0x000fcc0000000000 */
[----:B------:R-:W-:Y:S03]  /*2c80*/  HGMMA.64x64x16.F32 R24, gdesc[UR20], R24, gsb0 ;  /* 0x00e00000141879f0 */ /* 0x000fe60008000818 */
[----:B------:R-:W-:Y:S02]  /*2c90*/  WARPGROUP.DEPBAR.LE gsb0, 0x0 ;  /* 0x00008000000079c5 */ /* 0x000fe40000010000 */
[----:B------:R-:W-:Y:S05]  /*2ca0*/  @P2 BRA `(.L_x_26) ;  /* 0x0000000000842947 */ /* 0x000fea0003800000 */
[----:B------:R-:W-:-:S13]  /*2cb0*/  ISETP.LT.OR P3, PT, R7, 0x1, !P0 ;  /* 0x000000010700780c */ /* 0x000fda0004761670 */
[----:B------:R-:W-:Y:S05]  /*2cc0*/  @P3 BRA `(.L_x_27) ;  /* 0x0000000000783947 */ /* 0x000fea0003800000 */
[----:B--2---:R-:W-:Y:S02]  /*2cd0*/  LEA R14, R5, R2, 0x3 ;  /* 0x00000002050e7211 */ /* 0x004fe400078e18ff */
[----:B------:R-:W-:Y:S02]  /*2ce0*/  SHF.L.U32 R19, R4, 0x1f, RZ ;  /* 0x0000001f04137819 */ /* 0x000fe400000006ff */
[----:B------:R-:W-:Y:S02]  /*2cf0*/  ISETP.NE.AND P4, PT, R0, RZ, PT ;  /* 0x000000ff0000720c */ /* 0x000fe40003f85270 */
[----:B------:R-:W1:Y:S02]  /*2d00*/  SYNCS.PHASECHK.TRANS64.TRYWAIT P3, [R14+URZ+0xa020], R19 ;  /* 0x00a020130e0075a7 */ /* 0x000e64000806017f */
[----:B-1----:R-:W-:Y:S09]  /*2d10*/  @!P3 BRA `(.L_x_28) ;  /* 0x000000500064b947 */ /* 0x002ff20003800000 */
.L_x_81:
[----:B------:R-:W-:Y:S05]  /*2d20*/  @P4 BRA `(.L_x_29) ;  /* 0x0000000000144947 */ /* 0x000fea0003800000 */
[----:B------:R-:W-:Y:S01]  /*2d30*/  LOP3.LUT P3, RZ, R16, 0x1f, RZ, 0xc0, !PT ;  /* 0x0000001f10ff7812 */ /* 0x000fe2000786c0ff */
[----:B-1----:R-:W-:-:S04]  /*2d40*/  IMAD.MOV.U32 R19, RZ, RZ, 0x2000 ;  /* 0x00002000ff137424 */ /* 0x002fc800078e00ff */
[----:B------:R2:W-:Y:S08]  /*2d50*/  SYNCS.ARRIVE.TRANS64 RZ, [R14+URZ+0xa000], R19 ;  /* 0x00a000130eff79a7 */ /* 0x0005f0000800003f */
[----:B------:R-:W-:Y:S05]  /*2d60*/  @!P3 BRA `(.L_x_29) ;  /* 0x000000000004b947 */ /* 0x000fea0003800000 */
[----:B------:R-:W-:Y:S01]  /*2d70*/  BPT.TRAP 0x1 ;  /* 0x000000040000795c */ /* 0x000fe20000300000 */
.L_x_29:
[C---:B------:R-:W-:Y:S01]  /*2d80*/  IMAD R18, R5.reuse, 0x2000, R2 ;  /* 0x0000200005127824 */ /* 0x040fe200078e0202 */
[----:B------:R-:W-:Y:S01]  /*2d90*/  R2UR UR35, R8 ;  /* 0x00000000082372ca */ /* 0x000fe200000e0000 */
[----:B------:R-:W-:Y:S01]  /*2da0*/  UIADD3 UR6, UP0, UR30, 0x1f0, URZ ;  /* 0x000001f01e067890 */ /* 0x000fe2000ff1e03f */
[----:B------:R-:W-:Y:S01]  /*2db0*/  R2UR UR33, R14 ;  /* 0x000000000e2172ca */ /* 0x000fe200000e0000 */
[----:B------:R-:W-:Y:S01]  /*2dc0*/  UMOV UR8, 0x0 ;  /* 0x0000000000087882 */ /* 0x000fe20000000000 */
[----:B------:R-:W-:Y:S01]  /*2dd0*/  R2UR UR32, R18 ;  /* 0x00000000122072ca */ /* 0x000fe200000e0000 */
[----:B------:R-:W-:Y:S01]  /*2de0*/  UIADD3.X UR7, URZ, UR31, URZ, UP0, !UPT ;  /* 0x0000001f3f077290 */ /* 0x000fe200087fe43f */
[----:B------:R-:W-:Y:S01]  /*2df0*/  IADD3 R5, R5, 0x1, RZ ;  /* 0x0000000105057810 */ /* 0x000fe20007ffe0ff */
[----:B------:R-:W-:Y:S01]  /*2e00*/  UMOV UR9, 0x10000000 ;  /* 0x1000000000097882 */ /* 0x000fe20000000000 */
[----:B------:R-:W-:Y:S02]  /*2e10*/  UMOV UR34, URZ ;  /* 0x0000003f00227c82 */ /* 0x000fe40008000000 */
[----:B------:R-:W-:-:S03]  /*2e20*/  ISETP.NE.AND P3, PT, R5, 0x4, PT ;  /* 0x000000040500780c */ /* 0x000fc60003f65270 */
[----:B------:R-:W-:Y:S01]  /*2e30*/  USHF.L.U32 UR35, UR35, 0x6, URZ ;  /* 0x0000000623237899 */ /* 0x000fe2000800063f */
[----:B-12---:R-:W-:Y:S01]  /*2e40*/  SEL R19, RZ, 0x1, P3 ;  /* 0x00000001ff137807 */ /* 0x006fe20001800000 */
[----:B------:R-:W-:Y:S01]  /*2e50*/  UIADD3 UR33, UR33, 0xa000, URZ ;  /* 0x0000a00021217890 */ /* 0x000fe2000fffe03f */
[----:B------:R-:W-:Y:S01]  /*2e60*/  SEL R5, R5, RZ, P3 ;  /* 0x000000ff05057207 */ /* 0x000fe20001800000 */
[----:B------:R-:W-:Y:S01]  /*2e70*/  UIADD3 UR32, UR32, 0x2000, URZ ;  /* 0x0000200020207890 */ /* 0x000fe2000fffe03f */
[----:B------:R-:W-:-:S08]  /*2e80*/  LOP3.LUT R4, R4, R19, RZ, 0x3c, !PT ;  /* 0x0000001304047212 */ /* 0x000fd000078e3cff */
[----:B------:R1:W-:Y:S02]  /*2e90*/  UTMALDG.4D [UR32], [UR6], desc[UR8] ;  /* 0x00000820060075b4 */ /* 0x0003e40008019000 */
[----:B-1----:R-:W-:Y:S01]  /*2ea0*/  NOP ;  /* 0x0000000000007918 */ /* 0x002fe20000000000 */
.L_x_27:
[----:B------:R-:W-:-:S07]  /*2eb0*/  VIADD R7, R7, 0xffffffff ;  /* 0xffffffff07077836 */ /* 0x000fce0000000000 */
.L_x_26:
[----:B------:R-:W-:Y:S01]  /*2ec0*/  VIADD R15, R15, 0x1 ;  /* 0x000000010f0f7836 */ /* 0x000fe20000000000 */
[----:B------:R-:W-:Y:S05]  /*2ed0*/  WARPSYNC.ALL ;  /* 0x0000000000007948 */ /* 0x000fea0003800000 */
[----:B------:R-:W-:-:S04]  /*2ee0*/  ISETP.NE.AND P3, PT, R15, 0x4, PT ;  /* 0x000000040f00780c */ /* 0x000fc80003f65270 */
[----:B--2---:R-:W-:Y:S02]  /*2ef0*/  SEL R14, RZ, 0x1, P3 ;  /* 0x00000001ff0e7807 */ /* 0x004fe40001800000 */
[----:B------:R-:W-:Y:S02]  /*2f00*/  SEL R15, R15, RZ, P3 ;  /* 0x000000ff0f0f7207 */ /* 0x000fe40001800000 */
[----:B------:R-:W-:Y:S02]  /*2f10*/  LOP3.LUT R3, R3, R14, RZ, 0x3c, !PT ;  /* 0x0000000e03037212 */ /* 0x000fe400078e3cff */
[----:B------:R-:W-:Y:S01]  /*2f20*/  FMNMX R14, R24, R21, !PT ;  /* 0x00000015180e7209 */ /* 0x000fe20007800000 */
[----:B------:R-:W-:Y:S01]  /*2f30*/  IMAD R22, R15, 0x8, R2 ;  /* 0x000000080f167824 */ /* 0x000fe200078e0202 */
[----:B------:R-:W-:Y:S02]  /*2f40*/  FMNMX R18, R26, R23, !PT ;  /* 0x000000171a127209 */ /* 0x000fe40007800000 */
[----:B------:R-:W-:-:S02]  /*2f50*/  FMNMX R19, R25, R14, !PT ;  /* 0x0000000e19137209 */ /* 0x000fc40007800000 */
[----:B------:R-:W-:Y:S02]  /*2f60*/  FMNMX R89, R27, R18, !PT ;  /* 0x000000121b597209 */ /* 0x000fe40007800000 */
[----:B------:R-:W-:Y:S02]  /*2f70*/  FMNMX R14, R28, R19, !PT ;  /* 0x000000131c0e7209 */ /* 0x000fe40007800000 */
[----:B------:R-:W-:Y:S02]  /*2f80*/  FMNMX R18, R30, R89, !PT ;  /* 0x000000591e127209 */ /* 0x000fe40007800000 */
[----:B------:R-:W-:Y:S02]  /*2f90*/  FMNMX R19, R29, R14, !PT ;  /* 0x0000000e1d137209 */ /* 0x000fe40007800000 */
        /* <DEDUP_REMOVED lines=19> */
[----:B------:R-:W-:-:S04]  /*30d0*/  FMNMX R19, R49, R14, !PT ;  /* 0x0000000e31137209 */ /* 0x000fc80007800000 */
[----:B------:R-:W-:Y:S02]  /*30e0*/  FMNMX R14, R52, R19, !PT ;  /* 0x00000013340e7209 */ /* 0x000fe40007800000 */
[----:B------:R-:W-:Y:S02]  /*30f0*/  FMNMX R19, R51, R18, !PT ;  /* 0x0000001233137209 */ /* 0x000fe40007800000 */
[----:B------:R-:W-:Y:S02]  /*3100*/  FMNMX R14, R53, R14, !PT ;  /* 0x0000000e350e7209 */ /* 0x000fe40007800000 */
[----:B------:R-:W-:-:S03]  /*3110*/  FMNMX R18, R54, R19, !PT ;  /* 0x0000001336127209 */ /* 0x000fc60007800000 */
[----:B------:R-:W1:Y:S01]  /*3120*/  SHFL.BFLY PT, R89, R14, 0x1, 0x1f ;  /* 0x0c201f000e597f89 */ /* 0x000e6200000e0000 */
[----:B------:R-:W-:-:S05]  /*3130*/  FMNMX R18, R55, R18, !PT ;  /* 0x0000001237127209 */ /* 0x000fca0007800000 */
[----:B------:R-:W2:Y:S01]  /*3140*/  SHFL.BFLY PT, R19, R18, 0x1, 0x1f ;  /* 0x0c201f0012137f89 */ /* 0x000ea200000e0000 */
[----:B-1----:R-:W-:-:S05]  /*3150*/  FMNMX R20, R14, R89, !PT ;  /* 0x000000590e147209 */ /* 0x002fca0007800000 */
[----:B------:R-:W1:Y:S01]  /*3160*/  SHFL.BFLY PT, R89, R20, 0x2, 0x1f ;  /* 0x0c401f0014597f89 */ /* 0x000e6200000e0000 */
[----:B--2---:R-:W-:-:S05]  /*3170*/  FMNMX R88, R18, R19, !PT ;  /* 0x0000001312587209 */ /* 0x004fca0007800000 */
[----:B------:R-:W2:Y:S01]  /*3180*/  SHFL.BFLY PT, R91, R88, 0x2, 0x1f ;  /* 0x0c401f00585b7f89 */ /* 0x000ea200000e0000 */
[----:B-1----:R-:W-:Y:S02]  /*3190*/  FMNMX R19, R20, R89, !PT ;  /* 0x0000005914137209 */ /* 0x002fe40007800000 */
[----:B------:R-:W-:Y:S02]  /*31a0*/  LEA R89, R6, R11, 0x3 ;  /* 0x0000000b06597211 */ /* 0x000fe400078e18ff */
[----:B------:R-:W-:Y:S02]  /*31b0*/  FSETP.NEU.AND P3, PT, R19, -INF , PT ;  /* 0xff8000001300780b */ /* 0x000fe40003f6d000 */
[----:B------:R-:W-:Y:S02]  /*31c0*/  PRMT R90, RZ, 0x654, R89 ;  /* 0x00000654ff5a7816 */ /* 0x000fe40000000059 */
[----:B------:R-:W-:Y:S02]  /*31d0*/  SHF.L.U32 R89, R3, 0x1f, RZ ;  /* 0x0000001f03597819 */ /* 0x000fe400000006ff */
[----:B------:R-:W-:Y:S01]  /*31e0*/  FSEL R14, R19, RZ, P3 ;  /* 0x000000ff130e7208 */ /* 0x000fe20001800000 */
[----:B------:R1:W-:Y:S01]  /*31f0*/  SYNCS.ARRIVE.TRANS64.RED.A1T0 RZ, [R90+URZ], RZ ;  /* 0x000000ff5aff79a7 */ /* 0x0003e2000810043f */
[----:B--2---:R-:W-:-:S03]  /*3200*/  FMNMX R18, R88, R91, !PT ;  /* 0x0000005b58127209 */ /* 0x004fc60007800000 */
[----:B------:R-:W-:Y:S01]  /*3210*/  FADD R20, -R14, R21 ;  /* 0x000000150e147221 */ /* 0x000fe20000000100 */
[----:B------:R-:W-:Y:S01]  /*3220*/  FSETP.NEU.AND P3, PT, R18, -INF , PT ;  /* 0xff8000001200780b */ /* 0x000fe20003f6d000 */
[----:B------:R-:W2:Y:S02]  /*3230*/  SYNCS.PHASECHK.TRANS64.TRYWAIT P4, [R22+URZ+0xa000], R89 ;  /* 0x00a00059160075a7 */ /* 0x000ea4000808017f */
[----:B------:R-:W-:Y:S01]  /*3240*/  FMUL R20, R20, UR38 ;  /* 0x0000002614147c20 */ /* 0x000fe20008400000 */
[----:B------:R-:W-:-:S04]  /*3250*/  FSEL R88, R18, RZ, P3 ;  /* 0x000000ff12587208 */ /* 0x000fc80001800000 */
[----:B------:R-:W-:Y:S01]  /*3260*/  FSETP.GEU.AND P5, PT, R20, -126, PT ;  /* 0xc2fc00001400780b */ /* 0x000fe20003fae000 */
[C---:B------:R-:W-:Y:S01]  /*3270*/  FADD R21, -R88.reuse, R23 ;  /* 0x0000001758157221 */ /* 0x040fe20000000100 */
[----:B------:R-:W-:-:S03]  /*3280*/  FMUL R88, R88, UR38 ;  /* 0x0000002658587c20 */ /* 0x000fc60008400000 */
[----:B------:R-:W-:Y:S01]  /*3290*/  FMUL R21, R21, UR38 ;  /* 0x0000002615157c20 */ /* 0x000fe20008400000 */
[--C-:B------:R-:W-:Y:S01]  /*32a0*/  FFMA R26, R26, UR38, -R88.reuse ;  /* 0x000000261a1a7c23 */ /* 0x100fe20008000858 */
[----:B------:R-:W-:-:S03]  /*32b0*/  FFMA R27, R27, UR38, -R88 ;  /* 0x000000261b1b7c23 */ /* 0x000fc60008000858 */
[----:B------:R-:W-:Y:S02]  /*32c0*/  FSETP.GEU.AND P6, PT, R21, -126, PT ;  /* 0xc2fc00001500780b */ /* 0x000fe40003fce000 */
[----:B------:R-:W-:Y:S01]  /*32d0*/  FSETP.GEU.AND P3, PT, R26, -126, PT ;  /* 0xc2fc00001a00780b */ /* 0x000fe20003f6e000 */
[----:B------:R-:W-:-:S06]  /*32e0*/  @!P5 FMUL R20, R20, 0.5 ;  /* 0x3f0000001414d820 */ /* 0x000fcc0000400000 */
[----:B------:R-:W3:Y:S04]  /*32f0*/  MUFU.EX2 R20, R20 ;  /* 0x0000001400147308 */ /* 0x000ee80000000800 */
[----:B------:R-:W-:Y:S01]  /*3300*/  @!P6 FMUL R21, R21, 0.5 ;  /* 0x3f0000001515e820 */ /* 0x000fe20000400000 */
[----:B-12---:R-:W-:Y:S06]  /*3310*/  @!P4 BRA `(.L_x_30) ;  /* 0x0000004800f8c947 */ /* 0x006fec0003800000 */
.L_x_82:
[----:B------:R-:W2:Y:S01]  /*3320*/  MUFU.EX2 R23, R21 ;  /* 0x0000001500177308 */ /* 0x000ea20000000800 */
[--C-:B------:R-:W-:Y:S01]  /*3330*/  FFMA R91, R31, UR38, -R88.reuse ;  /* 0x000000261f5b7c23 */ /* 0x100fe20008000858 */
[----:B------:R-:W-:Y:S01]  /*3340*/  FFMA R90, R30, UR38, -R88 ;  /* 0x000000261e5a7c23 */ /* 0x000fe20008000858 */
[----:B------:R-:W-:Y:S01]  /*3350*/  FSETP.GEU.AND P4, PT, R27, -126, PT ;  /* 0xc2fc00001b00780b */ /* 0x000fe20003f8e000 */
[----:B---3--:R-:W-:Y:S01]  /*3360*/  @!P5 FMUL R20, R20, R20 ;  /* 0x000000141414d220 */ /* 0x008fe20000400000 */
[----:B------:R-:W-:Y:S01]  /*3370*/  @!P3 FMUL R26, R26, 0.5 ;  /* 0x3f0000001a1ab820 */ /* 0x000fe20000400000 */
[----:B------:R-:W-:Y:S01]  /*3380*/  FMUL R30, R14, UR38 ;  /* 0x000000260e1e7c20 */ /* 0x000fe20008400000 */
[----:B------:R-:W-:Y:S01]  /*3390*/  FSETP.GEU.AND P5, PT, R90, -126, PT ;  /* 0xc2fc00005a00780b */ /* 0x000fe20003fae000 */
[-C--:B------:R-:W-:Y:S01]  /*33a0*/  FMUL R56, R56, R20.reuse ;  /* 0x0000001438387220 */ /* 0x080fe20000400000 */
[----:B-1----:R1:W3:Y:S01]  /*33b0*/  MUFU.EX2 R22, R26 ;  /* 0x0000001a00167308 */ /* 0x0022e20000000800 */
[--C-:B------:R-:W-:Y:S01]  /*33c0*/  FFMA R24, R24, UR38, -R30.reuse ;  /* 0x0000002618187c23 */ /* 0x100fe2000800081e */
[--C-:B------:R-:W-:Y:S01]  /*33d0*/  FFMA R25, R25, UR38, -R30.reuse ;  /* 0x0000002619197c23 */ /* 0x100fe2000800081e */
[----:B------:R-:W-:Y:S01]  /*33e0*/  R2UR UR6, R15 ;  /* 0x000000000f0672ca */ /* 0x000fe200000e0000 */
[-C--:B------:R-:W-:Y:S01]  /*33f0*/  FMUL R57, R57, R20.reuse ;  /* 0x0000001439397220 */ /* 0x080fe20000400000 */
[-C--:B------:R-:W-:Y:S01]  /*3400*/  FMUL R60, R60, R20.reuse ;  /* 0x000000143c3c7220 */ /* 0x080fe20000400000 */
[-C--:B------:R-:W-:Y:S01]  /*3410*/  FMUL R61, R61, R20.reuse ;  /* 0x000000143d3d7220 */ /* 0x080fe20000400000 */
[----:B------:R-:W-:Y:S01]  /*3420*/  @!P4 FMUL R27, R27, 0.5 ;  /* 0x3f0000001b1bc820 */ /* 0x000fe20000400000 */
[----:B--2---:R-:W-:Y:S01]  /*3430*/  @!P6 FMUL R23, R23, R23 ;  /* 0x000000171717e220 */ /* 0x004fe20000400000 */
[----:B------:R-:W-:Y:S01]  /*3440*/  FSETP.GEU.AND P6, PT, R91, -126, PT ;  /* 0xc2fc00005b00780b */ /* 0x000fe20003fce000 */
[--C-:B-1----:R-:W-:Y:S01]  /*3450*/  FFMA R26, R28, UR38, -R30.reuse ;  /* 0x000000261c1a7c23 */ /* 0x102fe2000800081e */
[----:B------:R-:W-:Y:S01]  /*3460*/  @!P5 FMUL R90, R90, 0.5 ;  /* 0x3f0000005a5ad820 */ /* 0x000fe20000400000 */
[----:B------:R1:W2:Y:S01]  /*3470*/  MUFU.EX2 R31, R27 ;  /* 0x0000001b001f7308 */ /* 0x0002a20000000800 */
[-C--:B------:R-:W-:Y:S01]  /*3480*/  FMUL R64, R64, R20.reuse ;  /* 0x0000001440407220 */ /* 0x080fe20000400000 */
[-C--:B------:R-:W-:Y:S01]  /*3490*/  FMUL R65, R65, R20.reuse ;  /* 0x0000001441417220 */ /* 0x080fe20000400000 */
[-C--:B------:R-:W-:Y:S01]  /*34a0*/  FMUL R68, R68, R20.reuse ;  /* 0x0000001444447220 */ /* 0x080fe20000400000 */
[----:B------:R-:W-:Y:S01]  /*34b0*/  FMUL R69, R69, R20 ;  /* 0x0000001445457220 */ /* 0x000fe20000400000 */
[----:B---3--:R-:W-:Y:S01]  /*34c0*/  @!P3 FMUL R22, R22, R22 ;  /* 0x000000161616b220 */ /* 0x008fe20000400000 */
[----:B------:R-:W-:Y:S01]  /*34d0*/  FSETP.GEU.AND P3, PT, R24, -126, PT ;  /* 0xc2fc00001800780b */ /* 0x000fe20003f6e000 */
[-C--:B------:R-:W-:Y:S01]  /*34e0*/  FMUL R72, R72, R20.reuse ;  /* 0x0000001448487220 */ /* 0x080fe20000400000 */
[----:B------:R-:W3:Y:S01]  /*34f0*/  MUFU.EX2 R14, R90 ;  /* 0x0000005a000e7308 */ /* 0x000ee20000000800 */
[--C-:B-1----:R-:W-:Y:S01]  /*3500*/  FFMA R27, R29, UR38, -R30.reuse ;  /* 0x000000261d1b7c23 */ /* 0x102fe2000800081e */
[----:B------:R-:W-:Y:S01]  /*3510*/  @!P6 FMUL R91, R91, 0.5 ;  /* 0x3f0000005b5be820 */ /* 0x000fe20000400000 */
[-C--:B------:R-:W-:Y:S01]  /*3520*/  FMUL R73, R73, R20.reuse ;  /* 0x0000001449497220 */ /* 0x080fe20000400000 */
[-C--:B------:R-:W-:Y:S01]  /*3530*/  FMUL R76, R76, R20.reuse ;  /* 0x000000144c4c7220 */ /* 0x080fe20000400000 */
[-C--:B------:R-:W-:Y:S01]  /*3540*/  FMUL R77, R77, R20.reuse ;  /* 0x000000144d4d7220 */ /* 0x080fe20000400000 */
[-C--:B------:R-:W-:Y:S01]  /*3550*/  FMUL R80, R80, R20.reuse ;  /* 0x0000001450507220 */ /* 0x080fe20000400000 */
[-C--:B------:R-:W-:Y:S01]  /*3560*/  FMUL R81, R81, R20.reuse ;  /* 0x0000001451517220 */ /* 0x080fe20000400000 */
[----:B------:R1:W4:Y:S01]  /*3570*/  MUFU.EX2 R21, R91 ;  /* 0x0000005b00157308 */ /* 0x0003220000000800 */
[----:B--2---:R-:W-:Y:S01]  /*3580*/  @!P4 FMUL R31, R31, R31 ;  /* 0x0000001f1f1fc220 */ /* 0x004fe20000400000 */
[----:B------:R-:W-:Y:S01]  /*3590*/  FSETP.GEU.AND P4, PT, R25, -126, PT ;  /* 0xc2fc00001900780b */ /* 0x000fe20003f8e000 */
[----:B------:R-:W-:Y:S01]  /*35a0*/  @!P3 FMUL R24, R24, 0.5 ;  /* 0x3f0000001818b820 */ /* 0x000fe20000400000 */
[-C--:B------:R-:W-:Y:S01]  /*35b0*/  FMUL R84, R84, R20.reuse ;  /* 0x0000001454547220 */ /* 0x080fe20000400000 */
[----:B------:R-:W-:Y:S01]  /*35c0*/  FMUL R85, R85, R20 ;  /* 0x0000001455557220 */ /* 0x000fe20000400000 */
[-C--:B------:R-:W-:Y:S01]  /*35d0*/  FMUL R58, R58, R23.reuse ;  /* 0x000000173a3a7220 */ /* 0x080fe20000400000 */
[-C--:B------:R-:W-:Y:S01]  /*35e0*/  FMUL R59, R59, R23.reuse ;  /* 0x000000173b3b7220 */ /* 0x080fe20000400000 */
[----:B------:R2:W5:Y:S01]  /*35f0*/  MUFU.EX2 R89, R24 ;  /* 0x0000001800597308 */ /* 0x0005620000000800 */
[----:B---3--:R-:W-:Y:S01]  /*3600*/  @!P5 FMUL R14, R14, R14 ;  /* 0x0000000e0e0ed220 */ /* 0x008fe20000400000 */
[----:B------:R-:W-:Y:S01]  /*3610*/  FSETP.GEU.AND P5, PT, R26, -126, PT ;  /* 0xc2fc00001a00780b */ /* 0x000fe20003fae000 */
[----:B-1----:R-:W-:Y:S01]  /*3620*/  FFMA R91, R32, UR38, -R30 ;  /* 0x00000026205b7c23 */ /* 0x002fe2000800081e */
[-C--:B------:R-:W-:Y:S01]  /*3630*/  FMUL R62, R62, R23.reuse ;  /* 0x000000173e3e7220 */ /* 0x080fe20000400000 */
[-C--:B------:R-:W-:Y:S01]  /*3640*/  FMUL R63, R63, R23.reuse ;  /* 0x000000173f3f7220 */ /* 0x080fe20000400000 */
[-C--:B------:R-:W-:Y:S01]  /*3650*/  FMUL R66, R66, R23.reuse ;  /* 0x0000001742427220 */ /* 0x080fe20000400000 */
[----:B------:R-:W-:Y:S01]  /*3660*/  @!P4 FMUL R25, R25, 0.5 ;  /* 0x3f0000001919c820 */ /* 0x000fe20000400000 */
[----:B------:R-:W-:Y:S01]  /*3670*/  FMUL R67, R67, R23 ;  /* 0x0000001743437220 */ /* 0x000fe20000400000 */
[----:B----4-:R-:W-:Y:S01]  /*3680*/  @!P6 FMUL R21, R21, R21 ;  /* 0x000000151515e220 */ /* 0x010fe20000400000 */
[----:B------:R-:W-:Y:S01]  /*3690*/  FSETP.GEU.AND P6, PT, R27, -126, PT ;  /* 0xc2fc00001b00780b */ /* 0x000fe20003fce000 */
[--C-:B--2---:R-:W-:Y:S01]  /*36a0*/  FFMA R24, R39, UR38, -R88.reuse ;  /* 0x0000002627187c23 */ /* 0x104fe20008000858 */
[----:B------:R1:W2:Y:S01]  /*36b0*/  MUFU.EX2 R90, R25 ;  /* 0x00000019005a7308 */ /* 0x0002a20000000800 */
[-C--:B------:R-:W-:Y:S01]  /*36c0*/  FMUL R70, R70, R23.reuse ;  /* 0x0000001746467220 */ /* 0x080fe20000400000 */
[-C--:B------:R-:W-:Y:S01]  /*36d0*/  FMUL R71, R71, R23.reuse ;  /* 0x0000001747477220 */ /* 0x080fe20000400000 */
[----:B------:R-:W-:Y:S01]  /*36e0*/  @!P5 FMUL R26, R26, 0.5 ;  /* 0x3f0000001a1ad820 */ /* 0x000fe20000400000 */
[----:B------:R-:W-:Y:S01]  /*36f0*/  FMUL R74, R74, R23 ;  /* 0x000000174a4a7220 */ /* 0x000fe20000400000 */
[----:B-----5:R-:W-:Y:S01]  /*3700*/  @!P3 FMUL R89, R89, R89 ;  /* 0x000000595959b220 */ /* 0x020fe20000400000 */
[-C--:B------:R-:W-:Y:S01]  /*3710*/  FMUL R75, R75, R23.reuse ;  /* 0x000000174b4b7220 */ /* 0x080fe20000400000 */
[-C--:B------:R-:W-:Y:S01]  /*3720*/  FMUL R78, R78, R23.reuse ;  /* 0x000000174e4e7220 */ /* 0x080fe20000400000 */
[----:B------:R-:W3:Y:S01]  /*3730*/  MUFU.EX2 R28, R26 ;  /* 0x0000001a001c7308 */ /* 0x000ee20000000800 */
[-C--:B------:R-:W-:Y:S01]  /*3740*/  FMUL R79, R79, R23.reuse ;  /* 0x000000174f4f7220 */ /* 0x080fe20000400000 */
[-C--:B------:R-:W-:Y:S01]  /*3750*/  FMUL R82, R82, R23.reuse ;  /* 0x0000001752527220 */ /* 0x080fe20000400000 */
[----:B------:R-:W-:Y:S01]  /*3760*/  @!P6 FMUL R27, R27, 0.5 ;  /* 0x3f0000001b1be820 */ /* 0x000fe20000400000 */
[-C--:B------:R-:W-:Y:S01]  /*3770*/  FMUL R83, R83, R23.reuse ;  /* 0x0000001753537220 */ /* 0x080fe20000400000 */
[-C--:B------:R-:W-:Y:S01]  /*3780*/  FMUL R86, R86, R23.reuse ;  /* 0x0000001756567220 */ /* 0x080fe20000400000 */
[----:B------:R-:W-:Y:S01]  /*3790*/  FMUL R87, R87, R23 ;  /* 0x0000001757577220 */ /* 0x000fe20000400000 */
[----:B-1----:R-:W-:Y:S01]  /*37a0*/  F2FP.F16.F32.PACK_AB R25, R31, R22 ;  /* 0x000000161f19723e */ /* 0x002fe200000000ff */
[----:B------:R1:W4:Y:S01]  /*37b0*/  MUFU.EX2 R29, R27 ;  /* 0x0000001b001d7308 */ /* 0x0003220000000800 */
[----:B--2---:R-:W-:Y:S01]  /*37c0*/  @!P4 FMUL R90, R90, R90 ;  /* 0x0000005a5a5ac220 */ /* 0x004fe20000400000 */
[----:B------:R-:W-:Y:S01]  /*37d0*/  ULEA UR6, UR6, UR14, 0x9 ;  /* 0x0000000e06067291 */ /* 0x000fe2000f8e483f */
[--C-:B------:R-:W-:Y:S01]  /*37e0*/  FFMA R35, R35, UR38, -R88.reuse ;  /* 0x0000002623237c23 */ /* 0x100fe20008000858 */
[----:B------:R-:W-:Y:S01]  /*37f0*/  UMOV UR7, 0x40000040 ;  /* 0x4000004000077882 */ /* 0x000fe20000000000 */
[--C-:B------:R-:W-:Y:S01]  /*3800*/  FFMA R34, R34, UR38, -R88.reuse ;  /* 0x0000002622227c23 */ /* 0x100fe20008000858 */
[----:B------:R-:W-:Y:S01]  /*3810*/  FFMA R38, R38, UR38, -R88 ;  /* 0x0000002626267c23 */ /* 0x000fe20008000858 */
[----:B------:R-:W-:Y:S01]  /*3820*/  FFMA R39, R33, UR38, -R30 ;  /* 0x0000002621277c23 */ /* 0x000fe2000800081e */
[----:B------:R-:W-:Y:S01]  /*3830*/  FSETP.GEU.AND P4, PT, R35, -126, PT ;  /* 0xc2fc00002300780b */ /* 0x000fe20003f8e000 */
[----:B---3--:R-:W-:Y:S01]  /*3840*/  @!P5 FMUL R28, R28, R28 ;  /* 0x0000001c1c1cd220 */ /* 0x008fe20000400000 */
[----:B-1----:R-:W-:Y:S01]  /*3850*/  F2FP.F16.F32.PACK_AB R27, R21, R14 ;  /* 0x0000000e151b723e */ /* 0x002fe200000000ff */
[----:B------:R-:W-:Y:S01]  /*3860*/  UIADD3 UR8, UR6, 0x80, URZ ;  /* 0x0000008006087890 */ /* 0x000fe2000fffe03f */
[----:B------:R-:W-:Y:S01]  /*3870*/  FSETP.GEU.AND P3, PT, R34, -126, PT ;  /* 0xc2fc00002200780b */ /* 0x000fe20003f6e000 */
[----:B------:R-:W-:Y:S01]  /*3880*/  UMOV UR11, 0x40000040 ;  /* 0x40000040000b7882 */ /* 0x000fe20000000000 */
[----:B------:R-:W-:Y:S01]  /*3890*/  FSETP.GEU.AND P5, PT, R38, -126, PT ;  /* 0xc2fc00002600780b */ /* 0x000fe20003fae000 */
[--C-:B------:R-:W-:Y:S01]  /*38a0*/  FFMA R42, R42, UR38, -R88.reuse ;  /* 0x000000262a2a7c23 */ /* 0x100fe20008000858 */
[--C-:B------:R-:W-:Y:S01]  /*38b0*/  FFMA R43, R43, UR38, -R88.reuse ;  /* 0x000000262b2b7c23 */ /* 0x100fe20008000858 */
[----:B----4-:R-:W-:Y:S01]  /*38c0*/  @!P6 FMUL R29, R29, R29 ;  /* 0x0000001d1d1de220 */ /* 0x010fe20000400000 */
[----:B------:R-:W-:Y:S01]  /*38d0*/  FSETP.GEU.AND P6, PT, R24, -126, PT ;  /* 0xc2fc00001800780b */ /* 0x000fe20003fce000 */
[----:B------:R-:W-:Y:S01]  /*38e0*/  UMOV UR10, UR8 ;  /* 0x00000008000a7c82 */ /* 0x000fe20008000000 */
[----:B------:R-:W-:Y:S01]  /*38f0*/  FFMA R92, R46, UR38, -R88 ;  /* 0x000000262e5c7c23 */ /* 0x000fe20008000858 */
[----:B------:R-:W-:Y:S01]  /*3900*/  @!P4 FMUL R35, R35, 0.5 ;  /* 0x3f0000002323c820 */ /* 0x000fe20000400000 */
[----:B------:R-:W-:Y:S01]  /*3910*/  F2FP.F16.F32.PACK_AB R26, R29, R28 ;  /* 0x0000001c1d1a723e */ /* 0x000fe200000000ff */
[----:B------:R-:W-:Y:S01]  /*3920*/  FFMA R46, R40, UR38, -R30 ;  /* 0x00000026282e7c23 */ /* 0x000fe2000800081e */
[----:B------:R-:W-:Y:S01]  /*3930*/  UIADD3 UR8, UR6, 0x100, URZ ;  /* 0x0000010006087890 */ /* 0x000fe2000fffe03f */
[----:B------:R-:W-:Y:S01]  /*3940*/  @!P3 FMUL R34, R34, 0.5 ;  /* 0x3f0000002222b820 */ /* 0x000fe20000400000 */
[--C-:B------:R-:W-:Y:S01]  /*3950*/  FFMA R51, R51, UR38, -R88.reuse ;  /* 0x0000002633337c23 */ /* 0x100fe20008000858 */
[----:B------:R-:W-:Y:S01]  /*3960*/  @!P5 FMUL R38, R38, 0.5 ;  /* 0x3f0000002626d820 */ /* 0x000fe20000400000 */
[----:B------:R-:W1:Y:S01]  /*3970*/  MUFU.EX2 R35, R35 ;  /* 0x0000002300237308 */ /* 0x000e620000000800 */
[----:B------:R-:W-:Y:S01]  /*3980*/  FFMA R54, R54, UR38, -R88 ;  /* 0x0000002636367c23 */ /* 0x000fe20008000858 */
[----:B------:R-:W-:Y:S01]  /*3990*/  FFMA R49, R49, UR38, -R30 ;  /* 0x0000002631317c23 */ /* 0x000fe2000800081e */
[----:B------:R-:W-:Y:S01]  /*39a0*/  @!P6 FMUL R24, R24, 0.5 ;  /* 0x3f0000001818e820 */ /* 0x000fe20000400000 */
[----:B------:R-:W-:Y:S01]  /*39b0*/  FFMA R12, R23, R12, R22 ;  /* 0x0000000c170c7223 */ /* 0x000fe20000000016 */
[----:B------:R-:W-:Y:S01]  /*39c0*/  FFMA R13, R20, R13, R89 ;  /* 0x0000000d140d7223 */ /* 0x000fe20000000059 */
[----:B------:R-:W-:-:S02]  /*39d0*/  VIADD R6, R6, 0x1 ;  /* 0x0000000106067836 */ /* 0x000fc40000000000 */
[----:B------:R2:W3:Y:S01]  /*39e0*/  MUFU.EX2 R32, R24 ;  /* 0x0000001800207308 */ /* 0x0004e20000000800 */
[----:B------:R-:W-:Y:S01]  /*39f0*/  FADD R31, R12, R31 ;  /* 0x0000001f0c1f7221 */ /* 0x000fe20000000000 */
[----:B------:R-:W-:Y:S01]  /*3a00*/  FADD R13, R13, R90 ;  /* 0x0000005a0d0d7221 */ /* 0x000fe20000000000 */
[----:B------:R-:W-:Y:S02]  /*3a10*/  VIADD R15, R15, 0x1 ;  /* 0x000000010f0f7836 */ /* 0x000fe40000000000 */
[----:B------:R-:W-:Y:S01]  /*3a20*/  FADD R14, R31, R14 ;  /* 0x0000000e1f0e7221 */ /* 0x000fe20000000000 */
[----:B------:R-:W-:Y:S02]  /*3a30*/  FADD R28, R13, R28 ;  /* 0x0000001c0d1c7221 */ /* 0x000fe40000000000 */
[----:B------:R-:W4:Y:S01]  /*3a40*/  MUFU.EX2 R34, R34 ;  /* 0x0000002200227308 */ /* 0x000f220000000800 */
[----:B--2---:R-:W-:Y:S01]  /*3a50*/  F2FP.F16.F32.PACK_AB R24, R90, R89 ;  /* 0x000000595a18723e */ /* 0x004fe200000000ff */
[----:B-1----:R-:W-:Y:S01]  /*3a60*/  @!P4 FMUL R35, R35, R35 ;  /* 0x000000232323c220 */ /* 0x002fe20000400000 */
[----:B------:R-:W-:Y:S01]  /*3a70*/  FSETP.GEU.AND P4, PT, R39, -126, PT ;  /* 0xc2fc00002700780b */ /* 0x000fe20003f8e000 */
[----:B------:R-:W-:Y:S01]  /*3a80*/  FADD R21, R14, R21 ;  /* 0x000000150e157221 */ /* 0x000fe20000000000 */
[----:B------:R-:W-:Y:S01]  /*3a90*/  WARPGROUP.ARRIVE ;  /* 0x00000000000079c5 */ /* 0x000fe20000000000 */
[----:B------:R-:W-:-:S02]  /*3aa0*/  FADD R29, R28, R29 ;  /* 0x0000001d1c1d7221 */ /* 0x000fc40000000000 */
[----:B------:R-:W1:Y:S01]  /*3ab0*/  MUFU.EX2 R33, R38 ;  /* 0x0000002600217308 */ /* 0x000e620000000800 */
[----:B---3--:R-:W-:Y:S02]  /*3ac0*/  @!P6 FMUL R32, R32, R32 ;  /* 0x000000202020e220 */ /* 0x008fe40000400000 */
[----:B------:R-:W-:Y:S01]  /*3ad0*/  HGMMA.64x64x16.F32 R56, R24, gdesc[UR4].tnspB, R56, gsb0 ;  /* 0x40e0000418387df0 */ /* 0x000fe20008000838 */
[----:B------:R-:W-:Y:S01]  /*3ae0*/  UIADD3 UR6, UR6, 0x180, URZ ;  /* 0x0000018006067890 */ /* 0x000fe2000fffe03f */
[----:B------:R-:W-:-:S03]  /*3af0*/  UMOV UR7, 0x40000040 ;  /* 0x4000004000077882 */ /* 0x000fc60000000000 */
[----:B------:R-:W-:Y:S01]  /*3b00*/  @!P4 FMUL R39, R39, 0.5 ;  /* 0x3f0000002727c820 */ /* 0x000fe20000400000 */
[----:B----4-:R-:W-:Y:S01]  /*3b10*/  @!P3 FMUL R34, R34, R34 ;  /* 0x000000222222b220 */ /* 0x010fe20000400000 */
[----:B------:R-:W-:Y:S01]  /*3b20*/  FSETP.GEU.AND P3, PT, R91, -126, PT ;  /* 0xc2fc00005b00780b */ /* 0x000fe20003f6e000 */
[----:B-1----:R-:W-:-:S12]  /*3b30*/  @!P5 FMUL R33, R33, R33 ;  /* 0x000000212121d220 */ /* 0x002fd80000400000 */
[----:B------:R-:W-:Y:S01]  /*3b40*/  @!P3 FMUL R91, R91, 0.5 ;  /* 0x3f0000005b5bb820 */ /* 0x000fe20000400000 */
[----:B------:R-:W-:Y:S02]  /*3b50*/  WARPGROUP.DEPBAR.LE gsb0, 0x0 ;  /* 0x00008000000079c5 */ /* 0x000fe40000010000 */
[--C-:B------:R-:W-:Y:S01]  /*3b60*/  FFMA R24, R36, UR38, -R30.reuse ;  /* 0x0000002624187c23 */ /* 0x100fe2000800081e */
[----:B------:R-:W-:Y:S01]  /*3b70*/  FFMA R25, R37, UR38, -R30 ;  /* 0x0000002625197c23 */ /* 0x000fe2000800081e */
[----:B------:R1:W2:Y:S01]  /*3b80*/  MUFU.EX2 R36, R91 ;  /* 0x0000005b00247308 */ /* 0x0002a20000000800 */
[----:B------:R-:W-:Y:S02]  /*3b90*/  F2FP.F16.F32.PACK_AB R27, R32, R33 ;  /* 0x00000021201b723e */ /* 0x000fe400000000ff */
[----:B------:R-:W-:Y:S02]  /*3ba0*/  FSETP.GEU.AND P5, PT, R24, -126, PT ;  /* 0xc2fc00001800780b */ /* 0x000fe40003fae000 */
[----:B------:R-:W-:-:S03]  /*3bb0*/  FSETP.GEU.AND P6, PT, R25, -126, PT ;  /* 0xc2fc00001900780b */ /* 0x000fc60003fce000 */
[----:B------:R-:W3:Y:S01]  /*3bc0*/  MUFU.EX2 R37, R39 ;  /* 0x0000002700257308 */ /* 0x000ee20000000800 */
[----:B-1----:R-:W-:Y:S01]  /*3bd0*/  FFMA R91, R47, UR38, -R88 ;  /* 0x000000262f5b7c23 */ /* 0x002fe20008000858 */
[----:B------:R-:W-:-:S06]  /*3be0*/  FFMA R47, R41, UR38, -R30 ;  /* 0x00000026292f7c23 */ /* 0x000fcc000800081e */
[----:B------:R-:W-:Y:S01]  /*3bf0*/  @!P5 FMUL R24, R24, 0.5 ;  /* 0x3f0000001818d820 */ /* 0x000fe20000400000 */
[----:B--2---:R-:W-:Y:S01]  /*3c00*/  @!P3 FMUL R36, R36, R36 ;  /* 0x000000242424b220 */ /* 0x004fe20000400000 */
[----:B------:R-:W-:Y:S01]  /*3c10*/  @!P6 FMUL R25, R25, 0.5 ;  /* 0x3f0000001919e820 */ /* 0x000fe20000400000 */
[----:B------:R-:W-:Y:S01]  /*3c20*/  FSETP.GEU.AND P3, PT, R42, -126, PT ;  /* 0xc2fc00002a00780b */ /* 0x000fe20003f6e000 */
[----:B------:R1:W2:Y:S01]  /*3c30*/  MUFU.EX2 R38, R24 ;  /* 0x0000001800267308 */ /* 0x0002a20000000800 */
[----:B---3--:R-:W-:Y:S01]  /*3c40*/  @!P4 FMUL R37, R37, R37 ;  /* 0x000000252525c220 */ /* 0x008fe20000400000 */
[----:B------:R-:W-:-:S06]  /*3c50*/  FSETP.GEU.AND P4, PT, R43, -126, PT ;  /* 0xc2fc00002b00780b */ /* 0x000fcc0003f8e000 */
[----:B------:R3:W4:Y:S01]  /*3c60*/  MUFU.EX2 R39, R25 ;  /* 0x0000001900277308 */ /* 0x0007220000000800 */
[----:B-1----:R-:W-:Y:S01]  /*3c70*/  F2FP.F16.F32.PACK_AB R24, R37, R36 ;  /* 0x000000242518723e */ /* 0x002fe200000000ff */
[----:B------:R-:W-:Y:S02]  /*3c80*/  FADD R36, R29, R36 ;  /* 0x000000241d247221 */ /* 0x000fe40000000000 */
[----:B------:R-:W-:Y:S02]  /*3c90*/  @!P3 FMUL R42, R42, 0.5 ;  /* 0x3f0000002a2ab820 */ /* 0x000fe40000400000 */
[----:B------:R-:W-:Y:S01]  /*3ca0*/  FADD R37, R36, R37 ;  /* 0x0000002524257221 */ /* 0x000fe20000000000 */
[----:B--2---:R-:W-:Y:S01]  /*3cb0*/  @!P5 FMUL R38, R38, R38 ;  /* 0x000000262626d220 */ /* 0x004fe20000400000 */
[----:B---3--:R-:W-:Y:S02]  /*3cc0*/  F2FP.F16.F32.PACK_AB R25, R35, R34 ;  /* 0x000000222319723e */ /* 0x008fe400000000ff */
[----:B------:R-:W1:Y:S01]  /*3cd0*/  MUFU.EX2 R42, R42 ;  /* 0x0000002a002a7308 */ /* 0x000e620000000800 */
[----:B------:R-:W-:Y:S01]  /*3ce0*/  FSETP.GEU.AND P5, PT, R92, -126, PT ;  /* 0xc2fc00005c00780b */ /* 0x000fe20003fae000 */
[----:B------:R-:W-:Y:S01]  /*3cf0*/  @!P4 FMUL R43, R43, 0.5 ;  /* 0x3f0000002b2bc820 */ /* 0x000fe20000400000 */
[----:B------:R-:W-:Y:S01]  /*3d00*/  FADD R34, R21, R34 ;  /* 0x0000002215227221 */ /* 0x000fe20000000000 */
[----:B----4-:R-:W-:Y:S01]  /*3d10*/  @!P6 FMUL R39, R39, R39 ;  /* 0x000000272727e220 */ /* 0x010fe20000400000 */
[----:B------:R-:W-:-:S03]  /*3d20*/  FSETP.GEU.AND P6, PT, R91, -126, PT ;  /* 0xc2fc00005b00780b */ /* 0x000fc60003fce000 */
[----:B------:R-:W2:Y:S01]  /*3d30*/  MUFU.EX2 R43, R43 ;  /* 0x0000002b002b7308 */ /* 0x000ea20000000800 */
[----:B------:R-:W-:Y:S01]  /*3d40*/  FADD R34, R34, R35 ;  /* 0x0000002322227221 */ /* 0x000fe20000000000 */
[----:B------:R-:W-:Y:S01]  /*3d50*/  F2FP.F16.F32.PACK_AB R26, R39, R38 ;  /* 0x00000026271a723e */ /* 0x000fe200000000ff */
[----:B------:R-:W-:Y:S02]  /*3d60*/  FADD R38, R37, R38 ;  /* 0x0000002625267221 */ /* 0x000fe40000000000 */
[----:B------:R-:W-:Y:S01]  /*3d70*/  FADD R33, R34, R33 ;  /* 0x0000002122217221 */ /* 0x000fe20000000000 */
[----:B------:R-:W-:Y:S01]  /*3d80*/  @!P5 FMUL R92, R92, 0.5 ;  /* 0x3f0000005c5cd820 */ /* 0x000fe20000400000 */
[----:B------:R-:W-:Y:S01]  /*3d90*/  WARPGROUP.ARRIVE ;  /* 0x00000000000079c5 */ /* 0x000fe20000000000 */
[----:B------:R-:W-:Y:S01]  /*3da0*/  FADD R39, R38, R39 ;  /* 0x0000002726277221 */ /* 0x000fe20000000000 */
[----:B-1----:R-:W-:Y:S01]  /*3db0*/  @!P3 FMUL R42, R42, R42 ;  /* 0x0000002a2a2ab220 */ /* 0x002fe20000400000 */
[----:B------:R-:W1:Y:S01]  /*3dc0*/  MUFU.EX2 R40, R92 ;  /* 0x0000005c00287308 */ /* 0x000e620000000800 */
[----:B------:R-:W-:Y:S01]  /*3dd0*/  FSETP.GEU.AND P3, PT, R46, -126, PT ;  /* 0xc2fc00002e00780b */ /* 0x000fe20003f6e000 */
[----:B------:R-:W-:Y:S01]  /*3de0*/  @!P6 FMUL R91, R91, 0.5 ;  /* 0x3f0000005b5be820 */ /* 0x000fe20000400000 */
[----:B------:R-:W-:Y:S01]  /*3df0*/  HGMMA.64x64x16.F32 R56, R24, gdesc[UR8].tnspB, R56, gsb0 ;  /* 0x40e0000818387df0 */ /* 0x000fe20008000838 */
[----:B------:R-:W-:Y:S01]  /*3e00*/  UMOV UR10, UR8 ;  /* 0x00000008000a7c82 */ /* 0x000fe20008000000 */
[----:B------:R-:W-:Y:S01]  /*3e10*/  UMOV UR11, 0x40000040 ;  /* 0x40000040000b7882 */ /* 0x000fe20000000000 */
[----:B------:R-:W-:Y:S01]  /*3e20*/  FADD R33, R33, R32 ;  /* 0x0000002021217221 */ /* 0x000fe20000000000 */
[----:B--2---:R-:W-:Y:S01]  /*3e30*/  @!P4 FMUL R43, R43, R43 ;  /* 0x0000002b2b2bc220 */ /* 0x004fe20000400000 */
[----:B------:R-:W2:Y:S01]  /*3e40*/  MUFU.EX2 R41, R91 ;  /* 0x0000005b00297308 */ /* 0x000ea20000000800 */
[----:B------:R-:W-:-:S05]  /*3e50*/  FSETP.GEU.AND P4, PT, R47, -126, PT ;  /* 0xc2fc00002f00780b */ /* 0x000fca0003f8e000 */
[----:B------:R-:W-:Y:S01]  /*3e60*/  @!P3 FMUL R46, R46, 0.5 ;  /* 0x3f0000002e2eb820 */ /* 0x000fe20000400000 */
[----:B-1----:R-:W-:-:S07]  /*3e70*/  @!P5 FMUL R40, R40, R40 ;  /* 0x000000282828d220 */ /* 0x002fce0000400000 */
[----:B------:R-:W-:Y:S01]  /*3e80*/  @!P4 FMUL R47, R47, 0.5 ;  /* 0x3f0000002f2fc820 */ /* 0x000fe20000400000 */
[----:B--2---:R-:W-:-:S05]  /*3e90*/  @!P6 FMUL R41, R41, R41 ;  /* 0x000000292929e220 */ /* 0x004fca0000400000 */
[----:B------:R-:W1:Y:S02]  /*3ea0*/  MUFU.EX2 R47, R47 ;  /* 0x0000002f002f7308 */ /* 0x000e640000000800 */
[----:B-1----:R-:W-:Y:S01]  /*3eb0*/  @!P4 FMUL R47, R47, R47 ;  /* 0x0000002f2f2fc220 */ /* 0x002fe20000400000 */
[----:B------:R-:W-:-:S13]  /*3ec0*/  FSETP.GEU.AND P4, PT, R51, -126, PT ;  /* 0xc2fc00003300780b */ /* 0x000fda0003f8e000 */
[----:B------:R-:W-:-:S06]  /*3ed0*/  @!P4 FMUL R51, R51, 0.5 ;  /* 0x3f0000003333c820 */ /* 0x000fcc0000400000 */
[----:B------:R-:W1:Y:S01]  /*3ee0*/  MUFU.EX2 R51, R51 ;  /* 0x0000003300337308 */ /* 0x000e620000000800 */
[----:B------:R-:W-:Y:S02]  /*3ef0*/  WARPGROUP.DEPBAR.LE gsb0, 0x0 ;  /* 0x00008000000079c5 */ /* 0x000fe40000010000 */
[--C-:B------:R-:W-:Y:S01]  /*3f00*/  FFMA R24, R44, UR38, -R30.reuse ;  /* 0x000000262c187c23 */ /* 0x100fe2000800081e */
[----:B------:R-:W-:-:S04]  /*3f10*/  FFMA R25, R45, UR38, -R30 ;  /* 0x000000262d197c23 */ /* 0x000fc8000800081e */
[----:B------:R-:W2:Y:S01]  /*3f20*/  MUFU.EX2 R44, R46 ;  /* 0x0000002e002c7308 */ /* 0x000ea20000000800 */
[--C-:B------:R-:W-:Y:S01]  /*3f30*/  FFMA R26, R50, UR38, -R88.reuse ;  /* 0x00000026321a7c23 */ /* 0x100fe20008000858 */
[----:B------:R-:W-:Y:S01]  /*3f40*/  F2FP.F16.F32.PACK_AB R27, R41, R40 ;  /* 0x00000028291b723e */ /* 0x000fe200000000ff */
[----:B------:R-:W-:Y:S01]  /*3f50*/  FFMA R88, R55, UR38, -R88 ;  /* 0x0000002637587c23 */ /* 0x000fe20008000858 */
[----:B------:R-:W-:Y:S01]  /*3f60*/  FSETP.GEU.AND P5, PT, R24, -126, PT ;  /* 0xc2fc00001800780b */ /* 0x000fe20003fae000 */
[----:B-1----:R-:W-:Y:S01]  /*3f70*/  @!P4 FMUL R51, R51, R51 ;  /* 0x000000333333c220 */ /* 0x002fe20000400000 */
[----:B------:R-:W-:Y:S02]  /*3f80*/  FSETP.GEU.AND P6, PT, R25, -126, PT ;  /* 0xc2fc00001900780b */ /* 0x000fe40003fce000 */
[----:B------:R-:W-:-:S09]  /*3f90*/  FSETP.GEU.AND P4, PT, R49, -126, PT ;  /* 0xc2fc00003100780b */ /* 0x000fd20003f8e000 */
[----:B------:R-:W-:Y:S01]  /*3fa0*/  @!P5 FMUL R24, R24, 0.5 ;  /* 0x3f0000001818d820 */ /* 0x000fe20000400000 */
[----:B--2---:R-:W-:Y:S01]  /*3fb0*/  @!P3 FMUL R44, R44, R44 ;  /* 0x0000002c2c2cb220 */ /* 0x004fe20000400000 */
[----:B------:R-:W-:Y:S01]  /*3fc0*/  @!P6 FMUL R25, R25, 0.5 ;  /* 0x3f0000001919e820 */ /* 0x000fe20000400000 */
[----:B------:R-:W-:Y:S01]  /*3fd0*/  FSETP.GEU.AND P3, PT, R26, -126, PT ;  /* 0xc2fc00001a00780b */ /* 0x000fe20003f6e000 */
[----:B------:R1:W2:Y:S01]  /*3fe0*/  MUFU.EX2 R45, R24 ;  /* 0x00000018002d7308 */ /* 0x0002a20000000800 */
[----:B------:R-:W-:-:S07]  /*3ff0*/  @!P4 FMUL R49, R49, 0.5 ;  /* 0x3f0000003131c820 */ /* 0x000fce0000400000 */
[----:B------:R3:W4:Y:S01]  /*4000*/  MUFU.EX2 R50, R25 ;  /* 0x0000001900327308 */ /* 0x0007220000000800 */
[----:B-1----:R-:W-:Y:S01]  /*4010*/  F2FP.F16.F32.PACK_AB R24, R47, R44 ;  /* 0x0000002c2f18723e */ /* 0x002fe200000000ff */
[----:B------:R-:W-:Y:S02]  /*4020*/  FADD R44, R39, R44 ;  /* 0x0000002c272c7221 */ /* 0x000fe40000000000 */
[----:B------:R-:W-:Y:S02]  /*4030*/  @!P3 FMUL R26, R26, 0.5 ;  /* 0x3f0000001a1ab820 */ /* 0x000fe40000400000 */
[----:B------:R-:W-:Y:S02]  /*4040*/  FADD R44, R44, R47 ;  /* 0x0000002f2c2c7221 */ /* 0x000fe40000000000 */
[----:B------:R1:W5:Y:S01]  /*4050*/  MUFU.EX2 R46, R26 ;  /* 0x0000001a002e7308 */ /* 0x0003620000000800 */
[----:B--2---:R-:W-:Y:S01]  /*4060*/  @!P5 FMUL R45, R45, R45 ;  /* 0x0000002d2d2dd220 */ /* 0x004fe20000400000 */
[----:B---3--:R-:W-:Y:S01]  /*4070*/  F2FP.F16.F32.PACK_AB R25, R43, R42 ;  /* 0x0000002a2b19723e */ /* 0x008fe200000000ff */
[----:B------:R-:W-:Y:S01]  /*4080*/  FADD R42, R33, R42 ;  /* 0x0000002a212a7221 */ /* 0x000fe20000000000 */
[----:B------:R-:W-:-:S03]  /*4090*/  FSETP.GEU.AND P5, PT, R54, -126, PT ;  /* 0xc2fc00003600780b */ /* 0x000fc60003fae000 */
[----:B------:R-:W-:Y:S01]  /*40a0*/  FADD R43, R42, R43 ;  /* 0x0000002b2a2b7221 */ /* 0x000fe20000000000 */
[----:B------:R-:W2:Y:S01]  /*40b0*/  MUFU.EX2 R49, R49 ;  /* 0x0000003100317308 */ /* 0x000ea20000000800 */
[----:B----4-:R-:W-:Y:S01]  /*40c0*/  @!P6 FMUL R50, R50, R50 ;  /* 0x000000323232e220 */ /* 0x010fe20000400000 */
[----:B------:R-:W-:Y:S01]  /*40d0*/  FSETP.GEU.AND P6, PT, R88, -126, PT ;  /* 0xc2fc00005800780b */ /* 0x000fe20003fce000 */
[----:B------:R-:W-:-:S03]  /*40e0*/  FADD R40, R43, R40 ;  /* 0x000000282b287221 */ /* 0x000fc60000000000 */
[----:B-1----:R-:W-:Y:S01]  /*40f0*/  F2FP.F16.F32.PACK_AB R26, R50, R45 ;  /* 0x0000002d321a723e */ /* 0x002fe200000000ff */
[----:B------:R-:W-:Y:S01]  /*4100*/  FADD R45, R44, R45 ;  /* 0x0000002d2c2d7221 */ /* 0x000fe20000000000 */
[----:B------:R-:W-:Y:S01]  /*4110*/  FADD R41, R40, R41 ;  /* 0x0000002928297221 */ /* 0x000fe20000000000 */
[----:B------:R-:W-:Y:S01]  /*4120*/  @!P5 FMUL R54, R54, 0.5 ;  /* 0x3f0000003636d820 */ /* 0x000fe20000400000 */
[----:B------:R-:W-:Y:S01]  /*4130*/  WARPGROUP.ARRIVE ;  /* 0x00000000000079c5 */ /* 0x000fe20000000000 */
[----:B-----5:R-:W-:Y:S01]  /*4140*/  @!P3 FMUL R46, R46, R46 ;  /* 0x0000002e2e2eb220 */ /* 0x020fe20000400000 */
[----:B------:R-:W-:Y:S01]  /*4150*/  FADD R45, R45, R50 ;  /* 0x000000322d2d7221 */ /* 0x000fe20000000000 */
[----:B------:R-:W1:Y:S02]  /*4160*/  MUFU.EX2 R55, R54 ;  /* 0x0000003600377308 */ /* 0x000e640000000800 */
[----:B------:R-:W-:Y:S01]  /*4170*/  @!P6 FMUL R88, R88, 0.5 ;  /* 0x3f0000005858e820 */ /* 0x000fe20000400000 */
[----:B------:R-:W-:Y:S01]  /*4180*/  HGMMA.64x64x16.F32 R56, R24, gdesc[UR8].tnspB, R56, gsb0 ;  /* 0x40e0000818387df0 */ /* 0x000fe20008000838 */
[----:B--2---:R-:W-:Y:S01]  /*4190*/  @!P4 FMUL R49, R49, R49 ;  /* 0x000000313131c220 */ /* 0x004fe20000400000 */
[----:B------:R-:W-:-:S04]  /*41a0*/  ISETP.NE.AND P4, PT, R15, 0x4, PT ;  /* 0x000000040f00780c */ /* 0x000fc80003f85270 */
[----:B------:R-:W-:Y:S01]  /*41b0*/  SEL R15, R15, RZ, P4 ;  /* 0x000000ff0f0f7207 */ /* 0x000fe20002000000 */
[----:B-1----:R-:W-:Y:S01]  /*41c0*/  @!P5 FMUL R55, R55, R55 ;  /* 0x000000373737d220 */ /* 0x002fe20000400000 */
[----:B------:R-:W-:Y:S02]  /*41d0*/  WARPGROUP.DEPBAR.LE gsb0, 0x0 ;  /* 0x00008000000079c5 */ /* 0x000fe40000010000 */
[--C-:B------:R-:W-:Y:S01]  /*41e0*/  FFMA R24, R48, UR38, -R30.reuse ;  /* 0x0000002630187c23 */ /* 0x100fe2000800081e */
[--C-:B------:R-:W-:Y:S01]  /*41f0*/  FFMA R26, R53, UR38, -R30.reuse ;  /* 0x00000026351a7c23 */ /* 0x100fe2000800081e */
[----:B------:R-:W1:Y:S01]  /*4200*/  MUFU.EX2 R48, R88 ;  /* 0x0000005800307308 */ /* 0x000e620000000800 */
[----:B------:R-:W-:Y:S02]  /*4210*/  FFMA R25, R52, UR38, -R30 ;  /* 0x0000002634197c23 */ /* 0x000fe4000800081e */
[----:B------:R-:W-:Y:S02]  /*4220*/  FSETP.GEU.AND P3, PT, R24, -126, PT ;  /* 0xc2fc00001800780b */ /* 0x000fe40003f6e000 */
[----:B------:R-:W-:-:S11]  /*4230*/  FSETP.GEU.AND P5, PT, R26, -126, PT ;  /* 0xc2fc00001a00780b */ /* 0x000fd60003fae000 */
[----:B------:R-:W-:Y:S01]  /*4240*/  @!P3 FMUL R24, R24, 0.5 ;  /* 0x3f0000001818b820 */ /* 0x000fe20000400000 */
[----:B-1----:R-:W-:Y:S01]  /*4250*/  @!P6 FMUL R48, R48, R48 ;  /* 0x000000303030e220 */ /* 0x002fe20000400000 */
[----:B------:R-:W-:Y:S01]  /*4260*/  FSETP.GEU.AND P6, PT, R25, -126, PT ;  /* 0xc2fc00001900780b */ /* 0x000fe20003fce000 */
[----:B------:R-:W-:Y:S01]  /*4270*/  @!P5 FMUL R26, R26, 0.5 ;  /* 0x3f0000001a1ad820 */ /* 0x000fe20000400000 */
[----:B------:R-:W1:Y:S02]  /*4280*/  MUFU.EX2 R52, R24 ;  /* 0x0000001800347308 */ /* 0x000e640000000800 */
[----:B------:R-:W-:-:S06]  /*4290*/  F2FP.F16.F32.PACK_AB R27, R48, R55 ;  /* 0x00000037301b723e */ /* 0x000fcc00000000ff */
[----:B------:R-:W2:Y:S03]  /*42a0*/  MUFU.EX2 R30, R26 ;  /* 0x0000001a001e7308 */ /* 0x000ea60000000800 */
[----:B------:R-:W-:-:S05]  /*42b0*/  @!P6 FMUL R25, R25, 0.5 ;  /* 0x3f0000001919e820 */ /* 0x000fca0000400000 */
[----:B------:R3:W4:Y:S01]  /*42c0*/  MUFU.EX2 R53, R25 ;  /* 0x0000001900357308 */ /* 0x0007220000000800 */
[----:B-1----:R-:W-:Y:S01]  /*42d0*/  @!P3 FMUL R52, R52, R52 ;  /* 0x000000343434b220 */ /* 0x002fe20000400000 */
[----:B------:R-:W-:-:S04]  /*42e0*/  ISETP.NE.AND P3, PT, R6, 0x4, PT ;  /* 0x000000040600780c */ /* 0x000fc80003f65270 */
[----:B------:R-:W-:Y:S01]  /*42f0*/  F2FP.F16.F32.PACK_AB R24, R49, R52 ;  /* 0x000000343118723e */ /* 0x000fe200000000ff */
[----:B------:R-:W-:Y:S01]  /*4300*/  FADD R52, R45, R52 ;  /* 0x000000342d347221 */ /* 0x000fe20000000000 */
[----:B------:R-:W-:Y:S01]  /*4310*/  SEL R6, R6, RZ, P3 ;  /* 0x000000ff06067207 */ /* 0x000fe20001800000 */
[----:B--2---:R-:W-:Y:S01]  /*4320*/  @!P5 FMUL R30, R30, R30 ;  /* 0x0000001e1e1ed220 */ /* 0x004fe20000400000 */
[----:B---3--:R-:W-:Y:S01]  /*4330*/  F2FP.F16.F32.PACK_AB R25, R51, R46 ;  /* 0x0000002e3319723e */ /* 0x008fe200000000ff */
[----:B------:R-:W-:Y:S01]  /*4340*/  FADD R46, R41, R46 ;  /* 0x0000002e292e7221 */ /* 0x000fe20000000000 */
[C---:B------:R-:W-:Y:S01]  /*4350*/  LEA R12, R6.reuse, R11, 0x3 ;  /* 0x0000000b060c7211 */ /* 0x040fe200078e18ff */
[----:B------:R-:W-:Y:S02]  /*4360*/  VIADD R6, R6, 0x1 ;  /* 0x0000000106067836 */ /* 0x000fe40000000000 */
[----:B------:R-:W-:Y:S01]  /*4370*/  FADD R52, R52, R49 ;  /* 0x0000003134347221 */ /* 0x000fe20000000000 */
[----:B------:R-:W-:Y:S01]  /*4380*/  FADD R46, R46, R51 ;  /* 0x000000332e2e7221 */ /* 0x000fe20000000000 */
[----:B------:R-:W-:Y:S01]  /*4390*/  PRMT R12, RZ, 0x654, R12 ;  /* 0x00000654ff0c7816 */ /* 0x000fe2000000000c */
[----:B----4-:R-:W-:Y:S01]  /*43a0*/  @!P6 FMUL R53, R53, R53 ;  /* 0x000000353535e220 */ /* 0x010fe20000400000 */
[----:B------:R-:W-:Y:S01]  /*43b0*/  ISETP.NE.AND P3, PT, R6, 0x4, PT ;  /* 0x000000040600780c */ /* 0x000fe20003f65270 */
[----:B------:R-:W-:-:S02]  /*43c0*/  FADD R55, R46, R55 ;  /* 0x000000372e377221 */ /* 0x000fc40000000000 */
[----:B------:R-:W-:Y:S01]  /*43d0*/  FADD R13, R52, R53 ;  /* 0x00000035340d7221 */ /* 0x000fe20000000000 */
[----:B------:R-:W-:Y:S02]  /*43e0*/  F2FP.F16.F32.PACK_AB R26, R30, R53 ;  /* 0x000000351e1a723e */ /* 0x000fe400000000ff */
[----:B------:R-:W-:Y:S01]  /*43f0*/  SEL R6, R6, RZ, P3 ;  /* 0x000000ff06067207 */ /* 0x000fe20001800000 */
[----:B------:R-:W-:Y:S01]  /*4400*/  FADD R13, R13, R30 ;  /* 0x0000001e0d0d7221 */ /* 0x000fe20000000000 */
[----:B------:R-:W-:-:S06]  /*4410*/  WARPGROUP.ARRIVE ;  /* 0x00000000000079c5 */ /* 0x000fcc0000000000 */
[----:B------:R-:W-:Y:S03]  /*4420*/  HGMMA.64x64x16.F32 R56, R24, gdesc[UR4].tnspB, R56, gsb0 ;  /* 0x40e0000418387df0 */ /* 0x000fe60008000838 */
[----:B------:R-:W-:Y:S02]  /*4430*/  WARPGROUP.DEPBAR.LE gsb0, 0x0 ;  /* 0x00008000000079c5 */ /* 0x000fe40000010000 */
[----:B------:R1:W-:Y:S02]  /*4440*/  SYNCS.ARRIVE.TRANS64.RED.A1T0 RZ, [R12+URZ], RZ ;  /* 0x000000ff0cff79a7 */ /* 0x0003e4000810043f */
[----:B-1----:R-:W-:-:S04]  /*4450*/  SEL R12, RZ, 0x1, P4 ;  /* 0x00000001ff0c7807 */ /* 0x002fc80002000000 */
[----:B------:R-:W-:Y:S01]  /*4460*/  LOP3.LUT R3, R3, R12, RZ, 0x3c, !PT ;  /* 0x0000000c03037212 */ /* 0x000fe200078e3cff */
[----:B------:R-:W-:Y:S01]  /*4470*/  FADD R12, R55, R48 ;  /* 0x00000030370c7221 */ /* 0x000fe20000000000 */
[----:B------:R-:W-:Y:S06]  /*4480*/  @P2 BRA `(.L_x_31) ;  /* 0x0000000000982947 */ /* 0x000fec0003800000 */
[----:B------:R-:W-:Y:S01]  /*4490*/  ISETP.LT.OR P2, PT, R7, 0x1, !P0 ;  /* 0x000000010700780c */ /* 0x000fe20004741670 */
[----:B------:R-:W-:-:S12]  /*44a0*/  BSSY B0, `(.L_x_32) ;  /* 0x0000023000007945 */ /* 0x000fd80003800000 */
[----:B------:R-:W-:Y:S05]  /*44b0*/  @P2 BRA `(.L_x_33) ;  /* 0x0000000000842947 */ /* 0x000fea0003800000 */
[----:B------:R-:W-:Y:S02]  /*44c0*/  LEA R14, R5, R2, 0x3 ;  /* 0x00000002050e7211 */ /* 0x000fe400078e18ff */
[----:B------:R-:W-:Y:S02]  /*44d0*/  SHF.L.U32 R21, R4, 0x1f, RZ ;  /* 0x0000001f04157819 */ /* 0x000fe400000006ff */
[----:B------:R-:W-:Y:S02]  /*44e0*/  ISETP.NE.AND P3, PT, R0, RZ, PT ;  /* 0x000000ff0000720c */ /* 0x000fe40003f65270 */
[----:B------:R-:W1:Y:S02]  /*44f0*/  SYNCS.PHASECHK.TRANS64.TRYWAIT P2, [R14+URZ+0xa020], R21 ;  /* 0x00a020150e0075a7 */ /* 0x000e64000804017f */
[----:B-1----:R-:W-:Y:S09]  /*4500*/  @!P2 BRA `(.L_x_34) ;  /* 0x000000380090a947 */ /* 0x002ff20003800000 */
.L_x_83:
[----:B------:R-:W-:Y:S05]  /*4510*/  @P3 BRA `(.L_x_35) ;  /* 0x0000000000143947 */ /* 0x000fea0003800000 */
[----:B------:R-:W-:Y:S01]  /*4520*/  LOP3.LUT P2, RZ, R16, 0x1f, RZ, 0xc0, !PT ;  /* 0x0000001f10ff7812 */ /* 0x000fe2000784c0ff */
[----:B-1----:R-:W-:-:S04]  /*4530*/  IMAD.MOV.U32 R21, RZ, RZ, 0x2000 ;  /* 0x00002000ff157424 */ /* 0x002fc800078e00ff */
[----:B------:R2:W-:Y:S08]  /*4540*/  SYNCS.ARRIVE.TRANS64 RZ, [R14+URZ+0xa000], R21 ;  /* 0x00a000150eff79a7 */ /* 0x0005f0000800003f */
[----:B------:R-:W-:Y:S05]  /*4550*/  @!P2 BRA `(.L_x_35) ;  /* 0x000000000004a947 */ /* 0x000fea0003800000 */
[----:B------:R-:W-:Y:S01]  /*4560*/  BPT.TRAP 0x1 ;  /* 0x000000040000795c */ /* 0x000fe20000300000 */
.L_x_35:
        /* <DEDUP_REMOVED lines=9> */
[----:B------:R-:W-:Y:S01]  /*4600*/  UMOV UR10, URZ ;  /* 0x0000003f000a7c82 */ /* 0x000fe20008000000 */
[----:B------:R-:W-:Y:S01]  /*4610*/  UMOV UR12, UR36 ;  /* 0x00000024000c7c82 */ /* 0x000fe20008000000 */
[----:B------:R-:W-:Y:S01]  /*4620*/  UMOV UR13, UR37 ;  /* 0x00000025000d7c82 */ /* 0x000fe20008000000 */
[----:B------:R-:W-:Y:S01]  /*4630*/  ISETP.NE.AND P2, PT, R5, 0x4, PT ;  /* 0x000000040500780c */ /* 0x000fe20003f45270 */
[----:B------:R-:W-:Y:S01]  /*4640*/  VIADD R8, R8, 0x1 ;  /* 0x0000000108087836 */ /* 0x000fe20000000000 */
[----:B------:R-:W-:-:S02]  /*4650*/  USHF.L.U32 UR11, UR11, 0x6, URZ ;  /* 0x000000060b0b7899 */ /* 0x000fc4000800063f */
[----:B------:R-:W-:Y:S01]  /*4660*/  UIADD3 UR9, UR9, 0xa000, URZ ;  /* 0x0000a00009097890 */ /* 0x000fe2000fffe03f */
[----:B-12---:R-:W-:Y:S01]  /*4670*/  SEL R21, RZ, 0x1, P2 ;  /* 0x00000001ff157807 */ /* 0x006fe20001000000 */
[----:B------:R-:W-:Y:S01]  /*4680*/  UIADD3 UR8, UR8, 0x2000, URZ ;  /* 0x0000200008087890 */ /* 0x000fe2000fffe03f */
[----:B------:R-:W-:Y:S02]  /*4690*/  SEL R5, R5, RZ, P2 ;  /* 0x000000ff05057207 */ /* 0x000fe40001000000 */
[----:B------:R-:W-:-:S06]  /*46a0*/  LOP3.LUT R4, R4, R21, RZ, 0x3c, !PT ;  /* 0x0000001504047212 */ /* 0x000fcc00078e3cff */
[----:B------:R1:W-:Y:S02]  /*46b0*/  UTMALDG.4D [UR8], [UR6], desc[UR18] ;  /* 0x00001208060075b4 */ /* 0x0003e40008019000 */
[----:B-1----:R-:W-:Y:S01]  /*46c0*/  NOP ;  /* 0x0000000000007918 */ /* 0x002fe20000000000 */
.L_x_33:
[----:B------:R-:W-:Y:S05]  /*46d0*/  BSYNC B0 ;  /* 0x0000000000007941 */ /* 0x000fea0003800000 */
.L_x_32:
[----:B------:R-:W-:-:S07]  /*46e0*/  VIADD R7, R7, 0xffffffff ;  /* 0xffffffff07077836 */ /* 0x000fce0000000000 */
.L_x_31:
[----:B------:R-:W-:Y:S01]  /*46f0*/  IADD3 R10, R10, 0x40, RZ ;  /* 0x000000400a0a7810 */ /* 0x000fe20007ffe0ff */
[----:B------:R-:W-:Y:S02]  /*4700*/  IMAD.MOV.U32 R21, RZ, RZ, R19 ;  /* 0x000000ffff157224 */ /* 0x000fe400078e0013 */
[----:B------:R-:W-:Y:S01]  /*4710*/  IMAD.MOV.U32 R23, RZ, RZ, R18 ;  /* 0x000000ffff177224 */ /* 0x000fe200078e0012 */
[----:B------:R-:W-:Y:S06]  /*4720*/  @P1 BRA `(.L_x_36) ;  /* 0xffffffe000e41947 */ /* 0x000fec000383ffff */
.L_x_24:
[----:B------:R-:W-:-:S13]  /*4730*/  ISETP.GE.AND P1, PT, R17, 0x1, PT ;  /* 0x000000011100780c */ /* 0x000fda0003f26270 */
[----:B------:R-:W-:Y:S05]  /*4740*/  @!P1 BRA `(.L_x_37) ;  /* 0x0000002000709947 */ /* 0x000fea0003800000 */
[----:B------:R-:W-:Y:S01]  /*4750*/  MOV R21, R19 ;  /* 0x0000001300157202 */ /* 0x000fe20000000f00 */
[----:B------:R-:W-:Y:S01]  /*4760*/  IMAD.MOV.U32 R20, RZ, RZ, R18 ;  /* 0x000000ffff147224 */ /* 0x000fe200078e0012 */
[----:B------:R-:W-:-:S07]  /*4770*/  LOP3.LUT R14, R16, 0x1f, RZ, 0xc0, !PT ;  /* 0x0000001f100e7812 */ /* 0x000fce00078ec0ff */
.L_x_50:
[----:B------:R-:W-:Y:S01]  /*4780*/  IMAD R19, R15, 0x8, R2 ;  /* 0x000000080f137824 */ /* 0x000fe200078e0202 */
[----:B------:R-:W-:-:S07]  /*4790*/  SHF.L.U32 R18, R3, 0x1f, RZ ;  /* 0x0000001f03127819 */ /* 0x000fce00000006ff */
[----:B------:R-:W-:Y:S05]  /*47a0*/  YIELD ;  /* 0x0000000000007946 */ /* 0x000fea0003800000 */
[----:B------:R-:W2:Y:S02]  /*47b0*/  SYNCS.PHASECHK.TRANS64.TRYWAIT P1, [R19+URZ+0xa000], R18 ;  /* 0x00a00012130075a7 */ /* 0x000ea4000802017f */
[----:B--2---:R-:W-:Y:S05]  /*47c0*/  @!P1 BRA `(.L_x_38) ;  /* 0x0000003400f49947 */ /* 0x004fea0003800000 */
.L_x_84:
[----:B------:R-:W-:Y:S05]  /*47d0*/  WARPSYNC.ALL ;  /* 0x0000000000007948 */ /* 0x000fea0003800000 */
[----:B------:R-:W-:Y:S01]  /*47e0*/  LEA R22, R15, UR28, 0x9 ;  /* 0x0000001c0f167c11 */ /* 0x000fe2000f8e48ff */
[----:B-1----:R-:W-:Y:S01]  /*47f0*/  WARPGROUP.ARRIVE ;  /* 0x00000000000079c5 */ /* 0x002fe20000000000 */
[----:B------:R-:W-:Y:S01]  /*4800*/  MOV R23, 0x40000040 ;  /* 0x4000004000177802 */ /* 0x000fe20000000f00 */
[----:B--2---:R-:W-:Y:S01]  /*4810*/  IMAD.MOV.U32 R19, RZ, RZ, 0x40000040 ;  /* 0x40000040ff137424 */ /* 0x004fe200078e00ff */
[C---:B------:R-:W-:Y:S01]  /*4820*/  R2UR UR26, R22.reuse ;  /* 0x00000000161a72ca */ /* 0x040fe200000e0000 */
[----:B------:R-:W-:Y:S01]  /*4830*/  VIADD R18, R22, 0x2 ;  /* 0x0000000216127836 */ /* 0x000fe20000000000 */
[----:B------:R-:W-:-:S02]  /*4840*/  R2UR UR27, R23 ;  /* 0x00000000171b72ca */ /* 0x000fc400000e0000 */
[----:B------:R-:W-:Y:S01]  /*4850*/  R2UR UR7, R19 ;  /* 0x00000000130772ca */ /* 0x000fe200000e0000 */
[----:B------:R-:W-:Y:S01]  /*4860*/  IMAD.MOV.U32 R19, RZ, RZ, 0x40000040 ;  /* 0x40000040ff137424 */ /* 0x000fe200078e00ff */
[----:B------:R-:W-:Y:S02]  /*4870*/  R2UR UR6, R18 ;  /* 0x00000000120672ca */ /* 0x000fe400000e0000 */
[C---:B------:R-:W-:Y:S01]  /*4880*/  IADD3 R18, R22.reuse, 0x4, RZ ;  /* 0x0000000416127810 */ /* 0x040fe20007ffe0ff */
[----:B------:R-:W-:Y:S01]  /*4890*/  VIADD R22, R22, 0x6 ;  /* 0x0000000616167836 */ /* 0x000fe20000000000 */
[----:B------:R-:W-:Y:S02]  /*48a0*/  R2UR UR19, R19 ;  /* 0x00000000131372ca */ /* 0x000fe400000e0000 */
[----:B------:R-:W-:Y:S02]  /*48b0*/  R2UR UR18, R18 ;  /* 0x00000000121272ca */ /* 0x000fe400000e0000 */
[----:B------:R-:W-:Y:S01]  /*48c0*/  MOV R23, 0x40000040 ;  /* 0x4000004000177802 */ /* 0x000fe20000000f00 */
[----:B------:R-:W-:Y:S01]  /*48d0*/  HGMMA.64x64x16.F32 R24, gdesc[UR24], RZ, !UPT, gsb0 ;  /* 0x00e00000181879f0 */ /* 0x000fe2000c0008ff */
[----:B------:R-:W-:-:S02]  /*48e0*/  R2UR UR22, R22 ;  /* 0x00000000161672ca */ /* 0x000fc400000e0000 */
[----:B------:R-:W-:Y:S02]  /*48f0*/  R2UR UR23, R23 ;  /* 0x00000000171772ca */ /* 0x000fe400000e0000 */
[----:B------:R-:W-:Y:S01]  /*4900*/  ISETP.NE.AND P1, PT, R9, RZ, PT ;  /* 0x000000ff0900720c */ /* 0x000fe20003f25270 */
        /* <DEDUP_REMOVED lines=13> */
[----:B------:R-:W-:Y:S01]  /*49e0*/  IMAD R18, R5, 0x8, R2 ;  /* 0x0000000805127824 */ /* 0x000fe200078e0202 */
[----:B------:R-:W-:Y:S02]  /*49f0*/  SHF.L.U32 R19, R4, 0x1f, RZ ;  /* 0x0000001f04137819 */ /* 0x000fe400000006ff */
[----:B------:R-:W-:Y:S02]  /*4a00*/  ISETP.NE.AND P3, PT, R0, RZ, PT ;  /* 0x000000ff0000720c */ /* 0x000fe40003f65270 */
[----:B------:R-:W1:Y:S02]  /*4a10*/  SYNCS.PHASECHK.TRANS64.TRYWAIT P2, [R18+URZ+0xa020], R19 ;  /* 0x00a02013120075a7 */ /* 0x000e64000804017f */
[----:B-1----:R-:W-:Y:S09]  /*4a20*/  @!P2 BRA `(.L_x_41) ;  /* 0x000000340070a947 */ /* 0x002ff20003800000 */
.L_x_85:
[----:B------:R-:W-:Y:S05]  /*4a30*/  @P3 BRA `(.L_x_42) ;  /* 0x0000000000143947 */ /* 0x000fea0003800000 */
[----:B------:R-:W-:Y:S01]  /*4a40*/  ISETP.NE.AND P2, PT, R14, RZ, PT ;  /* 0x000000ff0e00720c */ /* 0x000fe20003f45270 */
[----:B-1----:R-:W-:-:S04]  /*4a50*/  IMAD.MOV.U32 R19, RZ, RZ, 0x2000 ;  /* 0x00002000ff137424 */ /* 0x002fc800078e00ff */
[----:B------:R2:W-:Y:S08]  /*4a60*/  SYNCS.ARRIVE.TRANS64 RZ, [R18+URZ+0xa000], R19 ;  /* 0x00a0001312ff79a7 */ /* 0x0005f0000800003f */
[----:B------:R-:W-:Y:S05]  /*4a70*/  @!P2 BRA `(.L_x_42) ;  /* 0x000000000004a947 */ /* 0x000fea0003800000 */
[----:B------:R-:W-:Y:S01]  /*4a80*/  BPT.TRAP 0x1 ;  /* 0x000000040000795c */ /* 0x000fe20000300000 */
.L_x_42:
[----:B-12---:R-:W-:Y:S01]  /*4a90*/  LEA R19, R5, R2, 0xd ;  /* 0x0000000205137211 */ /* 0x006fe200078e68ff */
[----:B------:R-:W-:Y:S01]  /*4aa0*/  ULDC.64 UR6, c[0x0][0x198] ;  /* 0x0000660000067ab9 */ /* 0x000fe20000000a00 */
[----:B------:R-:W-:Y:S01]  /*4ab0*/  R2UR UR11, R8 ;  /* 0x00000000080b72ca */ /* 0x000fe200000e0000 */
[----:B------:R-:W-:Y:S01]  /*4ac0*/  UIADD3 UR6, UP0, UR6, 0x1f0, URZ ;  /* 0x000001f006067890 */ /* 0x000fe2000ff1e03f */
[----:B------:R-:W-:Y:S01]  /*4ad0*/  R2UR UR9, R18 ;  /* 0x00000000120972ca */ /* 0x000fe200000e0000 */
[----:B------:R-:W-:Y:S01]  /*4ae0*/  UMOV UR18, 0x0 ;  /* 0x0000000000127882 */ /* 0x000fe20000000000 */
[----:B------:R-:W-:Y:S01]  /*4af0*/  R2UR UR8, R19 ;  /* 0x00000000130872ca */ /* 0x000fe200000e0000 */
[----:B------:R-:W-:Y:S01]  /*4b00*/  UIADD3.X UR7, URZ, UR7, URZ, UP0, !UPT ;  /* 0x000000073f077290 */ /* 0x000fe200087fe43f */
[----:B------:R-:W-:Y:S01]  /*4b10*/  VIADD R5, R5, 0x1 ;  /* 0x0000000105057836 */ /* 0x000fe20000000000 */
[----:B------:R-:W-:Y:S01]  /*4b20*/  UMOV UR19, 0x10000000 ;  /* 0x1000000000137882 */ /* 0x000fe20000000000 */
[----:B------:R-:W-:Y:S01]  /*4b30*/  UMOV UR10, URZ ;  /* 0x0000003f000a7c82 */ /* 0x000fe20008000000 */
[----:B------:R-:W-:Y:S01]  /*4b40*/  UMOV UR12, UR36 ;  /* 0x00000024000c7c82 */ /* 0x000fe20008000000 */
[----:B------:R-:W-:Y:S01]  /*4b50*/  UMOV UR13, UR37 ;  /* 0x00000025000d7c82 */ /* 0x000fe20008000000 */
[----:B------:R-:W-:-:S02]  /*4b60*/  ISETP.NE.AND P2, PT, R5, 0x4, PT ;  /* 0x000000040500780c */ /* 0x000fc40003f45270 */
[----:B------:R-:W-:Y:S02]  /*4b70*/  USHF.L.U32 UR11, UR11, 0x6, URZ ;  /* 0x000000060b0b7899 */ /* 0x000fe4000800063f */
[----:B------:R-:W-:Y:S01]  /*4b80*/  UIADD3 UR9, UR9, 0xa000, URZ ;  /* 0x0000a00009097890 */ /* 0x000fe2000fffe03f */
[----:B------:R-:W-:Y:S01]  /*4b90*/  SEL R19, RZ, 0x1, P2 ;  /* 0x00000001ff137807 */ /* 0x000fe20001000000 */
[----:B------:R-:W-:Y:S01]  /*4ba0*/  UIADD3 UR8, UR8, 0x2000, URZ ;  /* 0x0000200008087890 */ /* 0x000fe2000fffe03f */
[----:B------:R-:W-:Y:S02]  /*4bb0*/  SEL R5, R5, RZ, P2 ;  /* 0x000000ff05057207 */ /* 0x000fe40001000000 */
[----:B------:R-:W-:-:S06]  /*4bc0*/  LOP3.LUT R4, R4, R19, RZ, 0x3c, !PT ;  /* 0x0000001304047212 */ /* 0x000fcc00078e3cff */
[----:B------:R1:W-:Y:S02]  /*4bd0*/  UTMALDG.4D [UR8], [UR6], desc[UR18] ;  /* 0x00001208060075b4 */ /* 0x0003e40008019000 */
[----:B-1----:R-:W-:Y:S01]  /*4be0*/  NOP ;  /* 0x0000000000007918 */ /* 0x002fe20000000000 */
.L_x_40:
[----:B------:R-:W-:-:S07]  /*4bf0*/  VIADD R7, R7, 0xffffffff ;  /* 0xffffffff07077836 */ /* 0x000fce0000000000 */
.L_x_39:
[----:B------:R-:W-:Y:S01]  /*4c00*/  IADD3 R15, R15, 0x1, RZ ;  /* 0x000000010f0f7810 */ /* 0x000fe20007ffe0ff */
[----:B------:R-:W-:Y:S05]  /*4c10*/  WARPSYNC.ALL ;  /* 0x0000000000007948 */ /* 0x000fea0003800000 */
[----:B------:R-:W-:-:S04]  /*4c20*/  ISETP.NE.AND P2, PT, R15, 0x4, PT ;  /* 0x000000040f00780c */ /* 0x000fc80003f45270 */
[----:B------:R-:W-:Y:S02]  /*4c30*/  SEL R18, RZ, 0x1, P2 ;  /* 0x00000001ff127807 */ /* 0x000fe40001000000 */
[----:B------:R-:W-:Y:S02]  /*4c40*/  SEL R15, R15, RZ, P2 ;  /* 0x000000ff0f0f7207 */ /* 0x000fe40001000000 */
[----:B------:R-:W-:Y:S01]  /*4c50*/  LOP3.LUT R3, R3, R18, RZ, 0x3c, !PT ;  /* 0x0000001203037212 */ /* 0x000fe200078e3cff */
[C---:B------:R-:W-:Y:S01]  /*4c60*/  VIADD R18, R10.reuse, 0x1 ;  /* 0x000000010a127836 */ /* 0x040fe20000000000 */
[C---:B------:R-:W-:Y:S01]  /*4c70*/  ISETP.GE.AND P6, PT, R10.reuse, UR29, PT ;  /* 0x0000001d0a007c0c */ /* 0x040fe2000bfc6270 */
[C---:B------:R-:W-:Y:S01]  /*4c80*/  VIADD R19, R10.reuse, 0x8 ;  /* 0x000000080a137836 */ /* 0x040fe20000000000 */
[----:B------:R-:W-:Y:S01]  /*4c90*/  IADD3 R22, R10, 0x9, RZ ;  /* 0x000000090a167810 */ /* 0x000fe20007ffe0ff */
[----:B------:R-:W-:Y:S01]  /*4ca0*/  BSSY B0, `(.L_x_43) ;  /* 0x0000080000007945 */ /* 0x000fe20003800000 */
[----:B------:R-:W-:Y:S01]  /*4cb0*/  ISETP.GE.AND P5, PT, R18, UR29, PT ;  /* 0x0000001d12007c0c */ /* 0x000fe2000bfa6270 */
[----:B------:R-:W-:Y:S01]  /*4cc0*/  VIADD R18, R10, 0x10 ;  /* 0x000000100a127836 */ /* 0x000fe20000000000 */
[----:B------:R-:W-:-:S02]  /*4cd0*/  ISETP.GE.AND P2, PT, R19, UR29, PT ;  /* 0x0000001d13007c0c */ /* 0x000fc4000bf46270 */
[----:B------:R-:W-:Y:S02]  /*4ce0*/  IADD3 R19, R10, 0x18, RZ ;  /* 0x000000180a137810 */ /* 0x000fe40007ffe0ff */
[----:B------:R-:W-:Y:S01]  /*4cf0*/  ISETP.GE.AND P3, PT, R18, UR29, PT ;  /* 0x0000001d12007c0c */ /* 0x000fe2000bf66270 */
[----:B------:R-:W-:Y:S01]  /*4d00*/  VIADD R18, R10, 0x11 ;  /* 0x000000110a127836 */ /* 0x000fe20000000000 */
[----:B------:R-:W-:Y:S02]  /*4d10*/  FSEL R24, R24, -INF , !P6 ;  /* 0xff80000018187808 */ /* 0x000fe40007000000 */
[----:B------:R-:W-:Y:S01]  /*4d20*/  FSEL R23, R26, -INF , !P6 ;  /* 0xff8000001a177808 */ /* 0x000fe20007000000 */
[----:B------:R-:W-:Y:S01]  /*4d30*/  VIADD R26, R10, 0x29 ;  /* 0x000000290a1a7836 */ /* 0x000fe20000000000 */
[----:B------:R-:W-:Y:S01]  /*4d40*/  ISETP.GE.AND P6, PT, R18, UR29, PT ;  /* 0x0000001d12007c0c */ /* 0x000fe2000bfc6270 */
[----:B------:R-:W-:Y:S01]  /*4d50*/  VIADD R18, R10, 0x19 ;  /* 0x000000190a127836 */ /* 0x000fe20000000000 */
[----:B------:R-:W-:-:S02]  /*4d60*/  FSEL R25, R25, -INF , !P5 ;  /* 0xff80000019197808 */ /* 0x000fc40006800000 */
[----:B------:R-:W-:Y:S02]  /*4d70*/  FSEL R27, R27, -INF , !P5 ;  /* 0xff8000001b1b7808 */ /* 0x000fe40006800000 */
[----:B------:R-:W-:Y:S01]  /*4d80*/  ISETP.GE.AND P5, PT, R19, UR29, PT ;  /* 0x0000001d13007c0c */ /* 0x000fe2000bfa6270 */
[----:B------:R-:W-:Y:S01]  /*4d90*/  VIADD R19, R10, 0x20 ;  /* 0x000000200a137836 */ /* 0x000fe20000000000 */
[----:B------:R-:W-:Y:S02]  /*4da0*/  ISETP.GE.AND P4, PT, R22, UR29, PT ;  /* 0x0000001d16007c0c */ /* 0x000fe4000bf86270 */
[----:B------:R-:W-:Y:S02]  /*4db0*/  FSEL R28, R28, -INF , !P2 ;  /* 0xff8000001c1c7808 */ /* 0x000fe40005000000 */
[----:B------:R-:W-:Y:S02]  /*4dc0*/  FSEL R30, R30, -INF , !P2 ;  /* 0xff8000001e1e7808 */ /* 0x000fe40005000000 */
[----:B------:R-:W-:-:S02]  /*4dd0*/  ISETP.GE.AND P2, PT, R18, UR29, PT ;  /* 0x0000001d12007c0c */ /* 0x000fc4000bf46270 */
[C---:B------:R-:W-:Y:S02]  /*4de0*/  IADD3 R18, R10.reuse, 0x21, RZ ;  /* 0x000000210a127810 */ /* 0x040fe40007ffe0ff */
[----:B------:R-:W-:Y:S02]  /*4df0*/  FSEL R29, R29, -INF , !P4 ;  /* 0xff8000001d1d7808 */ /* 0x000fe40006000000 */
[----:B------:R-:W-:Y:S02]  /*4e00*/  FSEL R31, R31, -INF , !P4 ;  /* 0xff8000001f1f7808 */ /* 0x000fe40006000000 */
[----:B------:R-:W-:Y:S01]  /*4e10*/  ISETP.GE.AND P4, PT, R19, UR29, PT ;  /* 0x0000001d13007c0c */ /* 0x000fe2000bf86270 */
[----:B------:R-:W-:Y:S01]  /*4e20*/  VIADD R19, R10, 0x28 ;  /* 0x000000280a137836 */ /* 0x000fe20000000000 */
[----:B------:R-:W-:Y:S02]  /*4e30*/  FSEL R32, R32, -INF , !P3 ;  /* 0xff80000020207808 */ /* 0x000fe40005800000 */
[----:B------:R-:W-:-:S02]  /*4e40*/  FSEL R34, R34, -INF , !P3 ;  /* 0xff80000022227808 */ /* 0x000fc40005800000 */
[----:B------:R-:W-:Y:S02]  /*4e50*/  ISETP.GE.AND P3, PT, R18, UR29, PT ;  /* 0x0000001d12007c0c */ /* 0x000fe4000bf66270 */
[----:B------:R-:W-:Y:S02]  /*4e60*/  FMNMX R18, R24, R21, !PT ;  /* 0x0000001518127209 */ /* 0x000fe40007800000 */
[----:B------:R-:W-:Y:S02]  /*4e70*/  FSEL R33, R33, -INF , !P6 ;  /* 0xff80000021217808 */ /* 0x000fe40007000000 */
[----:B------:R-:W-:Y:S02]  /*4e80*/  FSEL R35, R35, -INF , !P6 ;  /* 0xff80000023237808 */ /* 0x000fe40007000000 */
[----:B------:R-:W-:Y:S02]  /*4e90*/  FMNMX R22, R23, R20, !PT ;  /* 0x0000001417167209 */ /* 0x000fe40007800000 */
[----:B------:R-:W-:-:S02]  /*4ea0*/  ISETP.GE.AND P6, PT, R19, UR29, PT ;  /* 0x0000001d13007c0c */ /* 0x000fc4000bfc6270 */
        /* <DEDUP_REMOVED lines=8> */
[----:B------:R-:W-:Y:S02]  /*4f30*/  FSEL R36, R36, -INF , !P5 ;  /* 0xff80000024247808 */ /* 0x000fe40006800000 */
[----:B------:R-:W-:Y:S02]  /*4f40*/  FMNMX R19, R33, R18, !PT ;  /* 0x0000001221137209 */ /* 0x000fe40007800000 */
        /* <DEDUP_REMOVED lines=8> */
[----:B------:R-:W-:Y:S02]  /*4fd0*/  ISETP.GE.AND P5, PT, R26, UR29, PT ;  /* 0x0000001d1a007c0c */ /* 0x000fe4000bfa6270 */
[----:B------:R-:W-:Y:S02]  /*4fe0*/  FSEL R42, R42, -INF , !P4 ;  /* 0xff8000002a2a7808 */ /* 0x000fe40006000000 */
[----:B------:R-:W-:Y:S02]  /*4ff0*/  FMNMX R89, R39, R22, !PT ;  /* 0x0000001627597209 */ /* 0x000fe40007800000 */
[----:B------:R-:W-:Y:S02]  /*5000*/  IADD3 R26, R10, 0x30, RZ ;  /* 0x000000300a1a7810 */ /* 0x000fe40007ffe0ff */
[----:B------:R-:W-:Y:S02]  /*5010*/  FSEL R41, R41, -INF , !P3 ;  /* 0xff80000029297808 */ /* 0x000fe40005800000 */
[----:B------:R-:W-:-:S02]  /*5020*/  FMNMX R18, R40, R19, !PT ;  /* 0x0000001328127209 */ /* 0x000fc40007800000 */
[----:B------:R-:W-:Y:S02]  /*5030*/  FSEL R43, R43, -INF , !P3 ;  /* 0xff8000002b2b7808 */ /* 0x000fe40005800000 */
[----:B------:R-:W-:Y:S02]  /*5040*/  FMNMX R22, R42, R89, !PT ;  /* 0x000000592a167209 */ /* 0x000fe40007800000 */
[----:B------:R-:W-:Y:S01]  /*5050*/  ISETP.GE.AND P2, PT, R26, UR29, PT ;  /* 0x0000001d1a007c0c */ /* 0x000fe2000bf46270 */
[----:B------:R-:W-:Y:S01]  /*5060*/  VIADD R26, R10, 0x31 ;  /* 0x000000310a1a7836 */ /* 0x000fe20000000000 */
[----:B------:R-:W-:Y:S02]  /*5070*/  FSEL R44, R44, -INF , !P6 ;  /* 0xff8000002c2c7808 */ /* 0x000fe40007000000 */
[----:B------:R-:W-:Y:S02]  /*5080*/  FMNMX R19, R41, R18, !PT ;  /* 0x0000001229137209 */ /* 0x000fe40007800000 */
[----:B------:R-:W-:-:S02]  /*5090*/  FSEL R46, R46, -INF , !P6 ;  /* 0xff8000002e2e7808 */ /* 0x000fc40007000000 */
[----:B------:R-:W-:Y:S02]  /*50a0*/  FMNMX R89, R43, R22, !PT ;  /* 0x000000162b597209 */ /* 0x000fe40007800000 */
[----:B------:R-:W-:Y:S02]  /*50b0*/  FSEL R45, R45, -INF , !P5 ;  /* 0xff8000002d2d7808 */ /* 0x000fe40006800000 */
[----:B------:R-:W-:Y:S02]  /*50c0*/  FMNMX R18, R44, R19, !PT ;  /* 0x000000132c127209 */ /* 0x000fe40007800000 */
[----:B------:R-:W-:Y:S01]  /*50d0*/  ISETP.GE.AND P4, PT, R26, UR29, PT ;  /* 0x0000001d1a007c0c */ /* 0x000fe2000bf86270 */
[----:B------:R-:W-:Y:S01]  /*50e0*/  VIADD R26, R10, 0x38 ;  /* 0x000000380a1a7836 */ /* 0x000fe20000000000 */
[----:B------:R-:W-:Y:S02]  /*50f0*/  FSEL R47, R47, -INF , !P5 ;  /* 0xff8000002f2f7808 */ /* 0x000fe40006800000 */
[----:B------:R-:W-:-:S02]  /*5100*/  FMNMX R22, R46, R89, !PT ;  /* 0x000000592e167209 */ /* 0x000fc40007800000 */
[----:B------:R-:W-:Y:S02]  /*5110*/  FSEL R48, R48, -INF , !P2 ;  /* 0xff80000030307808 */ /* 0x000fe40005000000 */
[----:B------:R-:W-:Y:S02]  /*5120*/  FMNMX R19, R45, R18, !PT ;  /* 0x000000122d137209 */ /* 0x000fe40007800000 */
[----:B------:R-:W-:Y:S02]  /*5130*/  FSEL R50, R50, -INF , !P2 ;  /* 0xff80000032327808 */ /* 0x000fe40005000000 */
[----:B------:R-:W-:Y:S02]  /*5140*/  FMNMX R89, R47, R22, !PT ;  /* 0x000000162f597209 */ /* 0x000fe40007800000 */
[----:B------:R-:W-:Y:S02]  /*5150*/  ISETP.GE.AND P3, PT, R26, UR29, PT ;  /* 0x0000001d1a007c0c */ /* 0x000fe4000bf66270 */
[----:B------:R-:W-:-:S02]  /*5160*/  IADD3 R26, R10, 0x39, RZ ;  /* 0x000000390a1a7810 */ /* 0x000fc40007ffe0ff */
[----:B------:R-:W-:Y:S02]  /*5170*/  FSEL R49, R49, -INF , !P4 ;  /* 0xff80000031317808 */ /* 0x000fe40006000000 */
[----:B------:R-:W-:Y:S02]  /*5180*/  FMNMX R18, R48, R19, !PT ;  /* 0x0000001330127209 */ /* 0x000fe40007800000 */
[----:B------:R-:W-:Y:S02]  /*5190*/  FSEL R51, R51, -INF , !P4 ;  /* 0xff80000033337808 */ /* 0x000fe40006000000 */
[----:B------:R-:W-:Y:S02]  /*51a0*/  FMNMX R22, R50, R89, !PT ;  /* 0x0000005932167209 */ /* 0x000fe40007800000 */
[----:B------:R-:W-:Y:S02]  /*51b0*/  ISETP.GE.AND P6, PT, R26, UR29, PT ;  /* 0x0000001d1a007c0c */ /* 0x000fe4000bfc6270 */
[----:B------:R-:W-:-:S02]  /*51c0*/  FSEL R52, R52, -INF , !P3 ;  /* 0xff80000034347808 */ /* 0x000fc40005800000 */
[----:B------:R-:W-:Y:S02]  /*51d0*/  FMNMX R19, R49, R18, !PT ;  /* 0x0000001231137209 */ /* 0x000fe40007800000 */
[----:B------:R-:W-:Y:S02]  /*51e0*/  FSEL R54, R54, -INF , !P3 ;  /* 0xff80000036367808 */ /* 0x000fe40005800000 */
[----:B------:R-:W-:Y:S02]  /*51f0*/  FMNMX R89, R51, R22, !PT ;  /* 0x0000001633597209 */ /* 0x000fe40007800000 */
[----:B------:R-:W-:Y:S02]  /*5200*/  FSEL R53, R53, -INF , !P6 ;  /* 0xff80000035357808 */ /* 0x000fe40007000000 */
[----:B------:R-:W-:Y:S02]  /*5210*/  FMNMX R18, R52, R19, !PT ;  /* 0x0000001334127209 */ /* 0x000fe40007800000 */
[----:B------:R-:W-:-:S02]  /*5220*/  FSEL R55, R55, -INF , !P6 ;  /* 0xff80000037377808 */ /* 0x000fc40007000000 */
[----:B------:R-:W-:Y:S02]  /*5230*/  FMNMX R26, R54, R89, !PT ;  /* 0x00000059361a7209 */ /* 0x000fe40007800000 */
[----:B------:R-:W-:Y:S02]  /*5240*/  FMNMX R22, R53, R18, !PT ;  /* 0x0000001235167209 */ /* 0x000fe40007800000 */
[----:B------:R-:W-:-:S03]  /*5250*/  FMNMX R88, R55, R26, !PT ;  /* 0x0000001a37587209 */ /* 0x000fc60007800000 */
[----:B------:R-:W1:Y:S04]  /*5260*/  SHFL.BFLY PT, R19, R22, 0x1, 0x1f ;  /* 0x0c201f0016137f89 */ /* 0x000e6800000e0000 */
[----:B------:R-:W2:Y:S01]  /*5270*/  SHFL.BFLY PT, R89, R88, 0x1, 0x1f ;  /* 0x0c201f0058597f89 */ /* 0x000ea200000e0000 */
[----:B-1----:R-:W-:Y:S01]  /*5280*/  FMNMX R90, R22, R19, !PT ;  /* 0x00000013165a7209 */ /* 0x002fe20007800000 */
[----:B------:R-:W-:Y:S01]  /*5290*/  IMAD R22, R6, 0x8, R11 ;  /* 0x0000000806167824 */ /* 0x000fe200078e020b */
[----:B--2---:R-:W-:-:S03]  /*52a0*/  FMNMX R92, R88, R89, !PT ;  /* 0x00000059585c7209 */ /* 0x004fc60007800000 */
[----:B------:R-:W1:Y:S01]  /*52b0*/  SHFL.BFLY PT, R19, R90, 0x2, 0x1f ;  /* 0x0c401f005a137f89 */ /* 0x000e6200000e0000 */
[----:B------:R-:W-:-:S03]  /*52c0*/  PRMT R22, RZ, 0x654, R22 ;  /* 0x00000654ff167816 */ /* 0x000fc60000000016 */
[----:B------:R-:W2:Y:S01]  /*52d0*/  SHFL.BFLY PT, R89, R92, 0x2, 0x1f ;  /* 0x0c401f005c597f89 */ /* 0x000ea200000e0000 */
[----:B------:R3:W-:Y:S01]  /*52e0*/  SYNCS.ARRIVE.TRANS64.RED.A1T0 RZ, [R22+URZ], RZ ;  /* 0x000000ff16ff79a7 */ /* 0x0007e2000810043f */
[----:B-1----:R-:W-:Y:S02]  /*52f0*/  FMNMX R19, R90, R19, !PT ;  /* 0x000000135a137209 */ /* 0x002fe40007800000 */
[----:B------:R-:W-:Y:S02]  /*5300*/  SHF.L.U32 R90, R3, 0x1f, RZ ;  /* 0x0000001f035a7819 */ /* 0x000fe400000006ff */
[----:B--2---:R-:W-:Y:S01]  /*5310*/  FMNMX R18, R92, R89, !PT ;  /* 0x000000595c127209 */ /* 0x004fe20007800000 */
[----:B------:R-:W-:Y:S01]  /*5320*/  IMAD R89, R15, 0x8, R2 ;  /* 0x000000080f597824 */ /* 0x000fe200078e0202 */
[C---:B------:R-:W-:Y:S02]  /*5330*/  FSETP.NEU.AND P2, PT, R19.reuse, -INF , PT ;  /* 0xff8000001300780b */ /* 0x040fe40003f4d000 */
[----:B------:R-:W-:Y:S01]  /*5340*/  FSETP.NEU.AND P3, PT, R18, -INF , PT ;  /* 0xff8000001200780b */ /* 0x000fe20003f6d000 */
[----:B------:R-:W1:Y:S01]  /*5350*/  SYNCS.PHASECHK.TRANS64.TRYWAIT P5, [R89+URZ+0xa000], R90 ;  /* 0x00a0005a590075a7 */ /* 0x000e6200080a017f */
[----:B------:R-:W-:-:S02]  /*5360*/  FSEL R26, R19, RZ, P2 ;  /* 0x000000ff131a7208 */ /* 0x000fc40001000000 */
[----:B------:R-:W-:-:S03]  /*5370*/  FSEL R91, R18, RZ, P3 ;  /* 0x000000ff125b7208 */ /* 0x000fc60001800000 */
[----:B------:R-:W-:Y:S02]  /*5380*/  FADD R21, -R26, R21 ;  /* 0x000000151a157221 */ /* 0x000fe40000000100 */
[C---:B------:R-:W-:Y:S01]  /*5390*/  FADD R20, -R91.reuse, R20 ;  /* 0x000000145b147221 */ /* 0x040fe20000000100 */
[----:B---3--:R-:W-:Y:S01]  /*53a0*/  FMUL R22, R91, UR15 ;  /* 0x0000000f5b167c20 */ /* 0x008fe20008400000 */
[----:B------:R-:W-:Y:S02]  /*53b0*/  FMUL R88, R21, UR15 ;  /* 0x0000000f15587c20 */ /* 0x000fe40008400000 */
[----:B------:R-:W-:Y:S01]  /*53c0*/  FMUL R92, R20, UR15 ;  /* 0x0000000f145c7c20 */ /* 0x000fe20008400000 */
[--C-:B------:R-:W-:Y:S01]  /*53d0*/  FFMA R91, R23, UR15, -R22.reuse ;  /* 0x0000000f175b7c23 */ /* 0x100fe20008000816 */
[--C-:B------:R-:W-:Y:S01]  /*53e0*/  FFMA R20, R27, UR15, -R22.reuse ;  /* 0x0000000f1b147c23 */ /* 0x100fe20008000816 */
[----:B------:R-:W-:Y:S01]  /*53f0*/  FSETP.GEU.AND P3, PT, R88, -126, PT ;  /* 0xc2fc00005800780b */ /* 0x000fe20003f6e000 */
[----:B------:R-:W-:Y:S01]  /*5400*/  FFMA R21, R30, UR15, -R22 ;  /* 0x0000000f1e157c23 */ /* 0x000fe20008000816 */
[----:B------:R-:W-:-:S02]  /*5410*/  FSETP.GEU.AND P2, PT, R92, -126, PT ;  /* 0xc2fc00005c00780b */ /* 0x000fc40003f4e000 */
[----:B------:R-:W-:Y:S02]  /*5420*/  FSETP.GEU.AND P4, PT, R91, -126, PT ;  /* 0xc2fc00005b00780b */ /* 0x000fe40003f8e000 */
[----:B------:R-:W-:-:S07]  /*5430*/  FSETP.GEU.AND P6, PT, R20, -126, PT ;  /* 0xc2fc00001400780b */ /* 0x000fce0003fce000 */
[----:B------:R-:W-:Y:S02]  /*5440*/  @!P3 FMUL R88, R88, 0.5 ;  /* 0x3f0000005858b820 */ /* 0x000fe40000400000 */
[----:B------:R-:W-:Y:S02]  /*5450*/  @!P2 FMUL R92, R92, 0.5 ;  /* 0x3f0000005c5ca820 */ /* 0x000fe40000400000 */
[----:B------:R-:W-:Y:S02]  /*5460*/  @!P4 FMUL R91, R91, 0.5 ;  /* 0x3f0000005b5bc820 */ /* 0x000fe40000400000 */
[----:B------:R-:W2:Y:S08]  /*5470*/  MUFU.EX2 R88, R88 ;  /* 0x0000005800587308 */ /* 0x000eb00000000800 */
[----:B------:R3:W4:Y:S01]  /*5480*/  MUFU.EX2 R23, R92 ;  /* 0x0000005c00177308 */ /* 0x0007220000000800 */
[----:B-1----:R-:W-:Y:S05]  /*5490*/  @!P5 BRA `(.L_x_44) ;  /* 0x0000002800e8d947 */ /* 0x002fea0003800000 */
.L_x_86:
[----:B------:R-:W-:Y:S05]  /*54a0*/  BSYNC B0 ;  /* 0x0000000000007941 */ /* 0x000fea0003800000 */
.L_x_43:
[----:B------:R-:W-:Y:S01]  /*54b0*/  FSETP.GEU.AND P5, PT, R21, -126, PT ;  /* 0xc2fc00001500780b */ /* 0x000fe20003fae000 */
[----:B------:R-:W-:Y:S01]  /*54c0*/  @!P6 FMUL R20, R20, 0.5 ;  /* 0x3f0000001414e820 */ /* 0x000fe20000400000 */
[--C-:B------:R-:W-:Y:S01]  /*54d0*/  FFMA R30, R31, UR15, -R22.reuse ;  /* 0x0000000f1f1e7c23 */ /* 0x100fe20008000816 */
[----:B------:R-:W-:Y:S01]  /*54e0*/  FMUL R31, R26, UR15 ;  /* 0x0000000f1a1f7c20 */ /* 0x000fe20008400000 */
[----:B------:R-:W1:Y:S01]  /*54f0*/  MUFU.EX2 R90, R91 ;  /* 0x0000005b005a7308 */ /* 0x000e620000000800 */
[----:B----4-:R-:W-:Y:S01]  /*5500*/  @!P2 FMUL R23, R23, R23 ;  /* 0x000000171717a220 */ /* 0x010fe20000400000 */
[----:B--2---:R-:W-:Y:S01]  /*5510*/  @!P3 FMUL R88, R88, R88 ;  /* 0x000000585858b220 */ /* 0x004fe20000400000 */
[--C-:B------:R-:W-:Y:S01]  /*5520*/  FFMA R24, R24, UR15, -R31.reuse ;  /* 0x0000000f18187c23 */ /* 0x100fe2000800081f */
[--C-:B------:R-:W-:Y:S01]  /*5530*/  FFMA R28, R28, UR15, -R31.reuse ;  /* 0x0000000f1c1c7c23 */ /* 0x100fe2000800081f */
[--C-:B------:R-:W-:Y:S01]  /*5540*/  FFMA R25, R25, UR15, -R31.reuse ;  /* 0x0000000f19197c23 */ /* 0x100fe2000800081f */
[--C-:B------:R-:W-:Y:S01]  /*5550*/  FFMA R26, R29, UR15, -R31.reuse ;  /* 0x0000000f1d1a7c23 */ /* 0x100fe2000800081f */
[----:B------:R-:W-:Y:S01]  /*5560*/  FSETP.GEU.AND P3, PT, R30, -126, PT ;  /* 0xc2fc00001e00780b */ /* 0x000fe20003f6e000 */
[----:B------:R-:W2:Y:S01]  /*5570*/  MUFU.EX2 R20, R20 ;  /* 0x0000001400147308 */ /* 0x000ea20000000800 */
[----:B------:R-:W-:Y:S01]  /*5580*/  @!P5 FMUL R21, R21, 0.5 ;  /* 0x3f0000001515d820 */ /* 0x000fe20000400000 */
[----:B------:R-:W-:Y:S01]  /*5590*/  FSETP.GEU.AND P2, PT, R24, -126, PT ;  /* 0xc2fc00001800780b */ /* 0x000fe20003f4e000 */
[----:B------:R-:W-:Y:S05]  /*55a0*/  WARPSYNC.ALL ;  /* 0x0000000000007948 */ /* 0x000fea0003800000 */
[----:B------:R-:W4:Y:S01]  /*55b0*/  MUFU.EX2 R21, R21 ;  /* 0x0000001500157308 */ /* 0x000f220000000800 */
[----:B-1----:R-:W-:Y:S01]  /*55c0*/  @!P4 FMUL R90, R90, R90 ;  /* 0x0000005a5a5ac220 */ /* 0x002fe20000400000 */
[----:B------:R-:W-:Y:S01]  /*55d0*/  FSETP.GEU.AND P4, PT, R25, -126, PT ;  /* 0xc2fc00001900780b */ /* 0x000fe20003f8e000 */
[--C-:B------:R-:W-:Y:S01]  /*55e0*/  FFMA R91, R35, UR15, -R22.reuse ;  /* 0x0000000f235b7c23 */ /* 0x100fe20008000816 */
[----:B------:R-:W-:Y:S01]  /*55f0*/  @!P3 FMUL R30, R30, 0.5 ;  /* 0x3f0000001e1eb820 */ /* 0x000fe20000400000 */
[----:B---3--:R-:W-:Y:S01]  /*5600*/  LEA R92, R15, UR14, 0x9 ;  /* 0x0000000e0f5c7c11 */ /* 0x008fe2000f8e48ff */
[----:B------:R-:W-:Y:S01]  /*5610*/  FMUL R56, R56, R88 ;  /* 0x0000005838387220 */ /* 0x000fe20000400000 */
[----:B------:R-:W-:Y:S01]  /*5620*/  @!P2 FMUL R24, R24, 0.5 ;  /* 0x3f0000001818a820 */ /* 0x000fe20000400000 */
[----:B------:R-:W-:Y:S01]  /*5630*/  MOV R93, 0x40000040 ;  /* 0x40000040005d7802 */ /* 0x000fe20000000f00 */
[----:B--2---:R-:W-:Y:S01]  /*5640*/  @!P6 FMUL R20, R20, R20 ;  /* 0x000000141414e220 */ /* 0x004fe20000400000 */
[----:B------:R-:W-:Y:S01]  /*5650*/  FSETP.GEU.AND P6, PT, R28, -126, PT ;  /* 0xc2fc00001c00780b */ /* 0x000fe20003fce000 */
[----:B------:R1:W2:Y:S01]  /*5660*/  MUFU.EX2 R89, R24 ;  /* 0x0000001800597308 */ /* 0x0002a20000000800 */
[----:B------:R-:W-:Y:S01]  /*5670*/  R2UR UR6, R92 ;  /* 0x000000005c0672ca */ /* 0x000fe200000e0000 */
[-C--:B------:R-:W-:Y:S01]  /*5680*/  FMUL R57, R57, R88.reuse ;  /* 0x0000005839397220 */ /* 0x080fe20000400000 */
[----:B------:R-:W-:Y:S01]  /*5690*/  R2UR UR7, R93 ;  /* 0x000000005d0772ca */ /* 0x000fe200000e0000 */
[----:B------:R-:W-:Y:S01]  /*56a0*/  @!P4 FMUL R25, R25, 0.5 ;  /* 0x3f0000001919c820 */ /* 0x000fe20000400000 */
[-C--:B------:R-:W-:Y:S01]  /*56b0*/  FMUL R60, R60, R88.reuse ;  /* 0x000000583c3c7220 */ /* 0x080fe20000400000 */
[----:B----4-:R-:W-:Y:S01]  /*56c0*/  @!P5 FMUL R21, R21, R21 ;  /* 0x000000151515d220 */ /* 0x010fe20000400000 */
[----:B------:R-:W-:Y:S01]  /*56d0*/  FSETP.GEU.AND P5, PT, R26, -126, PT ;  /* 0xc2fc00001a00780b */ /* 0x000fe20003fae000 */
[----:B------:R-:W3:Y:S01]  /*56e0*/  MUFU.EX2 R30, R30 ;  /* 0x0000001e001e7308 */ /* 0x000ee20000000800 */
[--C-:B-1----:R-:W-:Y:S01]  /*56f0*/  FFMA R24, R33, UR15, -R31.reuse ;  /* 0x0000000f21187c23 */ /* 0x102fe2000800081f */
[-C--:B------:R-:W-:Y:S01]  /*5700*/  FMUL R61, R61, R88.reuse ;  /* 0x000000583d3d7220 */ /* 0x080fe20000400000 */
[-C--:B------:R-:W-:Y:S01]  /*5710*/  FMUL R64, R64, R88.reuse ;  /* 0x0000005840407220 */ /* 0x080fe20000400000 */
[----:B------:R-:W-:Y:S01]  /*5720*/  @!P6 FMUL R28, R28, 0.5 ;  /* 0x3f0000001c1ce820 */ /* 0x000fe20000400000 */
[-C--:B------:R-:W-:Y:S01]  /*5730*/  FMUL R65, R65, R88.reuse ;  /* 0x0000005841417220 */ /* 0x080fe20000400000 */
[-C--:B------:R-:W-:Y:S01]  /*5740*/  FMUL R68, R68, R88.reuse ;  /* 0x0000005844447220 */ /* 0x080fe20000400000 */
[-C--:B------:R-:W-:Y:S01]  /*5750*/  FMUL R69, R69, R88.reuse ;  /* 0x0000005845457220 */ /* 0x080fe20000400000 */
[----:B------:R-:W1:Y:S01]  /*5760*/  MUFU.EX2 R29, R25 ;  /* 0x00000019001d7308 */ /* 0x000e620000000800 */
[----:B--2---:R-:W-:Y:S01]  /*5770*/  @!P2 FMUL R89, R89, R89 ;  /* 0x000000595959a220 */ /* 0x004fe20000400000 */
[----:B------:R-:W-:Y:S01]  /*5780*/  FSETP.GEU.AND P2, PT, R24, -126, PT ;  /* 0xc2fc00001800780b */ /* 0x000fe20003f4e000 */
[-C--:B------:R-:W-:Y:S01]  /*5790*/  FMUL R72, R72, R88.reuse ;  /* 0x0000005848487220 */ /* 0x080fe20000400000 */
[----:B------:R-:W-:Y:S01]  /*57a0*/  @!P5 FMUL R26, R26, 0.5 ;  /* 0x3f0000001a1ad820 */ /* 0x000fe20000400000 */
[-C--:B------:R-:W-:Y:S01]  /*57b0*/  FMUL R73, R73, R88.reuse ;  /* 0x0000005849497220 */ /* 0x080fe20000400000 */
[-C--:B------:R-:W-:Y:S01]  /*57c0*/  FMUL R76, R76, R88.reuse ;  /* 0x000000584c4c7220 */ /* 0x080fe20000400000 */
[----:B------:R-:W-:Y:S01]  /*57d0*/  FMUL R77, R77, R88 ;  /* 0x000000584d4d7220 */ /* 0x000fe20000400000 */
[----:B------:R-:W2:Y:S01]  /*57e0*/  MUFU.EX2 R28, R28 ;  /* 0x0000001c001c7308 */ /* 0x000ea20000000800 */
[----:B---3--:R-:W-:Y:S01]  /*57f0*/  @!P3 FMUL R30, R30, R30 ;  /* 0x0000001e1e1eb220 */ /* 0x008fe20000400000 */
[-C--:B------:R-:W-:Y:S01]  /*5800*/  FMUL R80, R80, R88.reuse ;  /* 0x0000005850507220 */ /* 0x080fe20000400000 */
[-C--:B------:R-:W-:Y:S01]  /*5810*/  FMUL R81, R81, R88.reuse ;  /* 0x0000005851517220 */ /* 0x080fe20000400000 */
[-C--:B------:R-:W-:Y:S01]  /*5820*/  FMUL R84, R84, R88.reuse ;  /* 0x0000005854547220 */ /* 0x080fe20000400000 */
[----:B------:R-:W-:Y:S01]  /*5830*/  FMUL R85, R85, R88 ;  /* 0x0000005855557220 */ /* 0x000fe20000400000 */
[----:B------:R-:W-:Y:S01]  /*5840*/  FMUL R58, R58, R23 ;  /* 0x000000173a3a7220 */ /* 0x000fe20000400000 */
[----:B------:R-:W-:Y:S01]  /*5850*/  @!P2 FMUL R24, R24, 0.5 ;  /* 0x3f0000001818a820 */ /* 0x000fe20000400000 */
[----:B------:R-:W3:Y:S01]  /*5860*/  MUFU.EX2 R33, R26 ;  /* 0x0000001a00217308 */ /* 0x000ee20000000800 */
[----:B-1----:R-:W-:Y:S01]  /*5870*/  @!P4 FMUL R29, R29, R29 ;  /* 0x0000001d1d1dc220 */ /* 0x002fe20000400000 */
[-C--:B------:R-:W-:Y:S01]  /*5880*/  FMUL R59, R59, R23.reuse ;  /* 0x000000173b3b7220 */ /* 0x080fe20000400000 */
[-C--:B------:R-:W-:Y:S01]  /*5890*/  FMUL R62, R62, R23.reuse ;  /* 0x000000173e3e7220 */ /* 0x080fe20000400000 */
[-C--:B------:R-:W-:Y:S01]  /*58a0*/  FMUL R63, R63, R23.reuse ;  /* 0x000000173f3f7220 */ /* 0x080fe20000400000 */
[-C--:B------:R-:W-:Y:S01]  /*58b0*/  FMUL R66, R66, R23.reuse ;  /* 0x0000001742427220 */ /* 0x080fe20000400000 */
[-C--:B------:R-:W-:Y:S01]  /*58c0*/  FMUL R67, R67, R23.reuse ;  /* 0x0000001743437220 */ /* 0x080fe20000400000 */
[-C--:B------:R-:W-:Y:S01]  /*58d0*/  FMUL R70, R70, R23.reuse ;  /* 0x0000001746467220 */ /* 0x080fe20000400000 */
[-C--:B------:R-:W-:Y:S01]  /*58e0*/  FMUL R71, R71, R23.reuse ;  /* 0x0000001747477220 */ /* 0x080fe20000400000 */
[----:B--2---:R-:W-:Y:S01]  /*58f0*/  @!P6 FMUL R28, R28, R28 ;  /* 0x0000001c1c1ce220 */ /* 0x004fe20000400000 */
[-C--:B------:R-:W-:Y:S01]  /*5900*/  FMUL R74, R74, R23.reuse ;  /* 0x000000174a4a7220 */ /* 0x080fe20000400000 */
[-C--:B------:R-:W-:Y:S01]  /*5910*/  FMUL R75, R75, R23.reuse ;  /* 0x000000174b4b7220 */ /* 0x080fe20000400000 */
[-C--:B------:R-:W-:Y:S01]  /*5920*/  FMUL R78, R78, R23.reuse ;  /* 0x000000174e4e7220 */ /* 0x080fe20000400000 */
[-C--:B------:R-:W-:Y:S01]  /*5930*/  FMUL R79, R79, R23.reuse ;  /* 0x000000174f4f7220 */ /* 0x080fe20000400000 */
[-C--:B------:R-:W-:Y:S01]  /*5940*/  FMUL R82, R82, R23.reuse ;  /* 0x0000001752527220 */ /* 0x080fe20000400000 */
[-C--:B------:R-:W-:Y:S01]  /*5950*/  FMUL R83, R83, R23.reuse ;  /* 0x0000001753537220 */ /* 0x080fe20000400000 */
[----:B------:R-:W-:Y:S01]  /*5960*/  FMUL R86, R86, R23 ;  /* 0x0000001756567220 */ /* 0x000fe20000400000 */
[----:B---3--:R-:W-:Y:S01]  /*5970*/  @!P5 FMUL R33, R33, R33 ;  /* 0x000000212121d220 */ /* 0x008fe20000400000 */
[----:B------:R-:W-:Y:S01]  /*5980*/  FMUL R87, R87, R23 ;  /* 0x0000001757577220 */ /* 0x000fe20000400000 */
[----:B------:R1:W2:Y:S01]  /*5990*/  MUFU.EX2 R35, R24 ;  /* 0x0000001800237308 */ /* 0x0002a20000000800 */
[----:B------:R-:W-:Y:S01]  /*59a0*/  F2FP.F16.F32.PACK_AB R25, R20, R90 ;  /* 0x0000005a1419723e */ /* 0x000fe200000000ff */
[--C-:B------:R-:W-:Y:S01]  /*59b0*/  FFMA R32, R32, UR15, -R31.reuse ;  /* 0x0000000f20207c23 */ /* 0x100fe2000800081f */
[----:B------:R-:W-:Y:S01]  /*59c0*/  F2FP.F16.F32.PACK_AB R27, R30, R21 ;  /* 0x000000151e1b723e */ /* 0x000fe200000000ff */
[--C-:B------:R-:W-:Y:S01]  /*59d0*/  FFMA R34, R34, UR15, -R22.reuse ;  /* 0x0000000f22227c23 */ /* 0x100fe20008000816 */
[----:B------:R-:W-:Y:S01]  /*59e0*/  F2FP.F16.F32.PACK_AB R26, R33, R28 ;  /* 0x0000001c211a723e */ /* 0x000fe200000000ff */
[--C-:B------:R-:W-:Y:S01]  /*59f0*/  FFMA R38, R38, UR15, -R22.reuse ;  /* 0x0000000f26267c23 */ /* 0x100fe20008000816 */
[----:B------:R-:W-:Y:S01]  /*5a00*/  FSETP.GEU.AND P3, PT, R32, -126, PT ;  /* 0xc2fc00002000780b */ /* 0x000fe20003f6e000 */
[--C-:B------:R-:W-:Y:S01]  /*5a10*/  FFMA R93, R41, UR15, -R31.reuse ;  /* 0x0000000f295d7c23 */ /* 0x100fe2000800081f */
[----:B-1----:R-:W-:Y:S01]  /*5a20*/  F2FP.F16.F32.PACK_AB R24, R29, R89 ;  /* 0x000000591d18723e */ /* 0x002fe200000000ff */
[--C-:B------:R-:W-:Y:S01]  /*5a30*/  FFMA R40, R40, UR15, -R31.reuse ;  /* 0x0000000f28287c23 */ /* 0x100fe2000800081f */
[----:B------:R-:W-:Y:S01]  /*5a40*/  FSETP.GEU.AND P4, PT, R34, -126, PT ;  /* 0xc2fc00002200780b */ /* 0x000fe20003f8e000 */
[--C-:B------:R-:W-:Y:S01]  /*5a50*/  FFMA R42, R42, UR15, -R22.reuse ;  /* 0x0000000f2a2a7c23 */ /* 0x100fe20008000816 */
[----:B------:R-:W-:Y:S01]  /*5a60*/  WARPGROUP.ARRIVE ;  /* 0x00000000000079c5 */ /* 0x000fe20000000000 */
[----:B------:R-:W-:Y:S01]  /*5a70*/  FSETP.GEU.AND P6, PT, R91, -126, PT ;  /* 0xc2fc00005b00780b */ /* 0x000fe20003fce000 */
[--C-:B------:R-:W-:Y:S01]  /*5a80*/  FFMA R46, R46, UR15, -R22.reuse ;  /* 0x0000000f2e2e7c23 */ /* 0x100fe20008000816 */
[--C-:B------:R-:W-:Y:S01]  /*5a90*/  FFMA R48, R48, UR15, -R31.reuse ;  /* 0x0000000f30307c23 */ /* 0x100fe2000800081f */
[----:B--2---:R-:W-:Y:S01]  /*5aa0*/  @!P2 FMUL R35, R35, R35 ;  /* 0x000000232323a220 */ /* 0x004fe20000400000 */
[----:B------:R-:W-:Y:S01]  /*5ab0*/  FSETP.GEU.AND P2, PT, R38, -126, PT ;  /* 0xc2fc00002600780b */ /* 0x000fe20003f4e000 */
[----:B------:R-:W-:Y:S01]  /*5ac0*/  HGMMA.64x64x16.F32 R56, R24, gdesc[UR4].tnspB, R56, gsb0 ;  /* 0x40e0000418387df0 */ /* 0x000fe20008000838 */
[----:B------:R-:W-:Y:S01]  /*5ad0*/  @!P3 FMUL R32, R32, 0.5 ;  /* 0x3f0000002020b820 */ /* 0x000fe20000400000 */
[--C-:B------:R-:W-:Y:S01]  /*5ae0*/  FFMA R50, R50, UR15, -R22.reuse ;  /* 0x0000000f32327c23 */ /* 0x100fe20008000816 */
[--C-:B------:R-:W-:Y:S01]  /*5af0*/  FFMA R51, R51, UR15, -R22.reuse ;  /* 0x0000000f33337c23 */ /* 0x100fe20008000816 */
[----:B------:R-:W-:Y:S01]  /*5b00*/  FFMA R53, R53, UR15, -R31 ;  /* 0x0000000f35357c23 */ /* 0x000fe2000800081f */
[----:B------:R-:W-:Y:S01]  /*5b10*/  @!P4 FMUL R34, R34, 0.5 ;  /* 0x3f0000002222c820 */ /* 0x000fe20000400000 */
[--C-:B------:R-:W-:Y:S01]  /*5b20*/  FFMA R54, R54, UR15, -R22.reuse ;  /* 0x0000000f36367c23 */ /* 0x100fe20008000816 */
[----:B------:R-:W1:Y:S01]  /*5b30*/  MUFU.EX2 R32, R32 ;  /* 0x0000002000207308 */ /* 0x000e620000000800 */
[----:B------:R-:W-:Y:S01]  /*5b40*/  @!P6 FMUL R91, R91, 0.5 ;  /* 0x3f0000005b5be820 */ /* 0x000fe20000400000 */
[----:B------:R-:W-:Y:S01]  /*5b50*/  FFMA R55, R55, UR15, -R22 ;  /* 0x0000000f37377c23 */ /* 0x000fe20008000816 */
[----:B------:R-:W-:Y:S01]  /*5b60*/  FFMA R23, R23, R12, R90 ;  /* 0x0000000c17177223 */ /* 0x000fe2000000005a */
[----:B------:R-:W-:Y:S01]  /*5b70*/  FFMA R88, R88, R13, R89 ;  /* 0x0000000d58587223 */ /* 0x000fe20000000059 */
[----:B------:R-:W-:Y:S01]  /*5b80*/  @!P2 FMUL R38, R38, 0.5 ;  /* 0x3f0000002626a820 */ /* 0x000fe20000400000 */
[----:B------:R-:W-:-:S02]  /*5b90*/  VIADD R6, R6, 0x1 ;  /* 0x0000000106067836 */ /* 0x000fc40000000000 */
[----:B------:R-:W-:Y:S01]  /*5ba0*/  FADD R20, R23, R20 ;  /* 0x0000001417147221 */ /* 0x000fe20000000000 */
[----:B------:R-:W2:Y:S01]  /*5bb0*/  MUFU.EX2 R34, R34 ;  /* 0x0000002200227308 */ /* 0x000ea20000000800 */
[----:B------:R-:W-:Y:S02]  /*5bc0*/  FADD R29, R88, R29 ;  /* 0x0000001d581d7221 */ /* 0x000fe40000000000 */
[----:B------:R-:W-:Y:S02]  /*5bd0*/  FADD R21, R20, R21 ;  /* 0x0000001514157221 */ /* 0x000fe40000000000 */
[----:B------:R-:W-:Y:S02]  /*5be0*/  FADD R28, R29, R28 ;  /* 0x0000001c1d1c7221 */ /* 0x000fe40000000000 */
[----:B------:R-:W-:Y:S01]  /*5bf0*/  FADD R21, R21, R30 ;  /* 0x0000001e15157221 */ /* 0x000fe20000000000 */
[----:B------:R-:W3:Y:S01]  /*5c00*/  MUFU.EX2 R38, R38 ;  /* 0x0000002600267308 */ /* 0x000ee20000000800 */
[----:B-1----:R-:W-:Y:S01]  /*5c10*/  @!P3 FMUL R32, R32, R32 ;  /* 0x000000202020b220 */ /* 0x002fe20000400000 */
[----:B------:R-:W-:Y:S01]  /*5c20*/  FADD R33, R28, R33 ;  /* 0x000000211c217221 */ /* 0x000fe20000000000 */
[----:B--2---:R-:W-:Y:S01]  /*5c30*/  @!P4 FMUL R34, R34, R34 ;  /* 0x000000222222c220 */ /* 0x004fe20000400000 */
[----:B---3--:R-:W-:Y:S01]  /*5c40*/  @!P2 FMUL R38, R38, R38 ;  /* 0x000000262626a220 */ /* 0x008fe20000400000 */
[----:B------:R-:W-:-:S02]  /*5c50*/  WARPGROUP.DEPBAR.LE gsb0, 0x0 ;  /* 0x00008000000079c5 */ /* 0x000fc40000010000 */
[--C-:B------:R-:W-:Y:S01]  /*5c60*/  FFMA R24, R36, UR15, -R31.reuse ;  /* 0x0000000f24187c23 */ /* 0x100fe2000800081f */
[----:B------:R-:W-:Y:S01]  /*5c70*/  FFMA R36, R37, UR15, -R31 ;  /* 0x0000000f25247c23 */ /* 0x000fe2000800081f */
[--C-:B------:R-:W-:Y:S01]  /*5c80*/  FFMA R26, R39, UR15, -R22.reuse ;  /* 0x0000000f271a7c23 */ /* 0x100fe20008000816 */
[----:B------:R1:W2:Y:S01]  /*5c90*/  MUFU.EX2 R37, R91 ;  /* 0x0000005b00257308 */ /* 0x0002a20000000800 */
[----:B------:R-:W-:Y:S01]  /*5ca0*/  IMAD.MOV.U32 R25, RZ, RZ, 0x40000040 ;  /* 0x40000040ff197424 */ /* 0x000fe200078e00ff */
[----:B------:R-:W-:Y:S02]  /*5cb0*/  FSETP.GEU.AND P5, PT, R24, -126, PT ;  /* 0xc2fc00001800780b */ /* 0x000fe40003fae000 */
[----:B------:R-:W-:Y:S02]  /*5cc0*/  FSETP.GEU.AND P3, PT, R36, -126, PT ;  /* 0xc2fc00002400780b */ /* 0x000fe40003f6e000 */
[----:B------:R-:W-:Y:S02]  /*5cd0*/  FSETP.GEU.AND P4, PT, R26, -126, PT ;  /* 0xc2fc00001a00780b */ /* 0x000fe40003f8e000 */
[----:B------:R-:W-:Y:S01]  /*5ce0*/  R2UR UR7, R25 ;  /* 0x00000000190772ca */ /* 0x000fe200000e0000 */
[----:B-1----:R-:W-:-:S05]  /*5cf0*/  FFMA R91, R43, UR15, -R22 ;  /* 0x0000000f2b5b7c23 */ /* 0x002fca0008000816 */
[----:B------:R-:W-:Y:S01]  /*5d00*/  FSETP.GEU.AND P2, PT, R91, -126, PT ;  /* 0xc2fc00005b00780b */ /* 0x000fe20003f4e000 */
[----:B------:R-:W-:Y:S02]  /*5d10*/  @!P5 FMUL R24, R24, 0.5 ;  /* 0x3f0000001818d820 */ /* 0x000fe40000400000 */
[----:B------:R-:W-:Y:S01]  /*5d20*/  @!P3 FMUL R36, R36, 0.5 ;  /* 0x3f0000002424b820 */ /* 0x000fe20000400000 */
[----:B--2---:R-:W-:Y:S01]  /*5d30*/  @!P6 FMUL R37, R37, R37 ;  /* 0x000000252525e220 */ /* 0x004fe20000400000 */
[----:B------:R-:W-:Y:S01]  /*5d40*/  @!P4 FMUL R26, R26, 0.5 ;  /* 0x3f0000001a1ac820 */ /* 0x000fe20000400000 */
[----:B------:R1:W2:Y:S01]  /*5d50*/  MUFU.EX2 R39, R24 ;  /* 0x0000001800277308 */ /* 0x0002a20000000800 */
[----:B------:R-:W-:Y:S02]  /*5d60*/  FSETP.GEU.AND P6, PT, R40, -126, PT ;  /* 0xc2fc00002800780b */ /* 0x000fe40003fce000 */
[----:B------:R-:W-:Y:S01]  /*5d70*/  F2FP.F16.F32.PACK_AB R25, R37, R34 ;  /* 0x000000222519723e */ /* 0x000fe200000000ff */
[----:B------:R-:W-:-:S03]  /*5d80*/  FADD R34, R21, R34 ;  /* 0x0000002215227221 */ /* 0x000fc60000000000 */
[----:B------:R-:W-:Y:S01]  /*5d90*/  @!P2 FMUL R91, R91, 0.5 ;  /* 0x3f0000005b5ba820 */ /* 0x000fe20000400000 */
[----:B------:R-:W3:Y:S01]  /*5da0*/  MUFU.EX2 R36, R36 ;  /* 0x0000002400247308 */ /* 0x000ee20000000800 */
[----:B-1----:R-:W-:Y:S02]  /*5db0*/  VIADD R24, R92, 0x80 ;  /* 0x000000805c187836 */ /* 0x002fe40000000000 */
[----:B------:R-:W-:-:S03]  /*5dc0*/  FADD R37, R34, R37 ;  /* 0x0000002522257221 */ /* 0x000fc60000000000 */
[----:B------:R-:W-:Y:S01]  /*5dd0*/  R2UR UR6, R24 ;  /* 0x00000000180672ca */ /* 0x000fe200000e0000 */
[----:B------:R-:W-:Y:S01]  /*5de0*/  @!P6 FMUL R40, R40, 0.5 ;  /* 0x3f0000002828e820 */ /* 0x000fe20000400000 */
[----:B------:R1:W4:Y:S01]  /*5df0*/  MUFU.EX2 R41, R26 ;  /* 0x0000001a00297308 */ /* 0x0003220000000800 */
[----:B--2---:R-:W-:Y:S01]  /*5e00*/  @!P5 FMUL R39, R39, R39 ;  /* 0x000000272727d220 */ /* 0x004fe20000400000 */
[----:B------:R-:W-:Y:S01]  /*5e10*/  F2FP.F16.F32.PACK_AB R24, R35, R32 ;  /* 0x000000202318723e */ /* 0x000fe200000000ff */
[----:B------:R-:W-:Y:S01]  /*5e20*/  FADD R32, R33, R32 ;  /* 0x0000002021207221 */ /* 0x000fe20000000000 */
[----:B------:R-:W-:-:S03]  /*5e30*/  FSETP.GEU.AND P5, PT, R93, -126, PT ;  /* 0xc2fc00005d00780b */ /* 0x000fc60003fae000 */
[----:B------:R-:W-:Y:S01]  /*5e40*/  FADD R32, R32, R35 ;  /* 0x0000002320207221 */ /* 0x000fe20000000000 */
[----:B------:R-:W2:Y:S01]  /*5e50*/  MUFU.EX2 R40, R40 ;  /* 0x0000002800287308 */ /* 0x000ea20000000800 */
[----:B---3--:R-:W-:Y:S01]  /*5e60*/  @!P3 FMUL R36, R36, R36 ;  /* 0x000000242424b220 */ /* 0x008fe20000400000 */
[----:B------:R-:W-:-:S04]  /*5e70*/  FSETP.GEU.AND P3, PT, R42, -126, PT ;  /* 0xc2fc00002a00780b */ /* 0x000fc80003f6e000 */
[----:B-1----:R-:W-:Y:S01]  /*5e80*/  F2FP.F16.F32.PACK_AB R26, R36, R39 ;  /* 0x00000027241a723e */ /* 0x002fe200000000ff */
[----:B------:R-:W-:Y:S01]  /*5e90*/  FADD R39, R32, R39 ;  /* 0x0000002720277221 */ /* 0x000fe20000000000 */
[----:B----4-:R-:W-:Y:S01]  /*5ea0*/  @!P4 FMUL R41, R41, R41 ;  /* 0x000000292929c220 */ /* 0x010fe20000400000 */
[----:B------:R-:W-:Y:S02]  /*5eb0*/  @!P5 FMUL R93, R93, 0.5 ;  /* 0x3f0000005d5dd820 */ /* 0x000fe40000400000 */
[----:B------:R-:W-:Y:S02]  /*5ec0*/  FADD R39, R39, R36 ;  /* 0x0000002427277221 */ /* 0x000fe40000000000 */
[----:B------:R-:W-:Y:S02]  /*5ed0*/  F2FP.F16.F32.PACK_AB R27, R41, R38 ;  /* 0x00000026291b723e */ /* 0x000fe400000000ff */
[----:B------:R-:W-:Y:S01]  /*5ee0*/  @!P3 FMUL R42, R42, 0.5 ;  /* 0x3f0000002a2ab820 */ /* 0x000fe20000400000 */
[----:B------:R1:W3:Y:S01]  /*5ef0*/  MUFU.EX2 R43, R93 ;  /* 0x0000005d002b7308 */ /* 0x0002e20000000800 */
[----:B--2---:R-:W-:Y:S01]  /*5f00*/  @!P6 FMUL R40, R40, R40 ;  /* 0x000000282828e220 */ /* 0x004fe20000400000 */
[----:B------:R-:W-:Y:S01]  /*5f10*/  WARPGROUP.ARRIVE ;  /* 0x00000000000079c5 */ /* 0x000fe20000000000 */
[----:B------:R-:W-:-:S04]  /*5f20*/  FADD R38, R37, R38 ;  /* 0x0000002625267221 */ /* 0x000fc80000000000 */
[----:B------:R-:W-:Y:S01]  /*5f30*/  FADD R41, R38, R41 ;  /* 0x0000002926297221 */ /* 0x000fe20000000000 */
[----:B------:R-:W-:Y:S01]  /*5f40*/  HGMMA.64x64x16.F32 R56, R24, gdesc[UR4].tnspB, R56, gsb0 ;  /* 0x40e0000418387df0 */ /* 0x000fe20008000838 */
[----:B------:R-:W2:Y:S01]  /*5f50*/  MUFU.EX2 R42, R42 ;  /* 0x0000002a002a7308 */ /* 0x000ea20000000800 */
[----:B-1----:R-:W-:Y:S01]  /*5f60*/  MOV R93, 0x40000040 ;  /* 0x40000040005d7802 */ /* 0x002fe20000000f00 */
[----:B---3--:R-:W-:Y:S01]  /*5f70*/  @!P5 FMUL R43, R43, R43 ;  /* 0x0000002b2b2bd220 */ /* 0x008fe20000400000 */
[----:B------:R-:W-:Y:S01]  /*5f80*/  FSETP.GEU.AND P5, PT, R46, -126, PT ;  /* 0xc2fc00002e00780b */ /* 0x000fe20003fae000 */
[----:B--2---:R-:W-:-:S12]  /*5f90*/  @!P3 FMUL R42, R42, R42 ;  /* 0x0000002a2a2ab220 */ /* 0x004fd80000400000 */
[----:B------:R-:W-:-:S06]  /*5fa0*/  @!P5 FMUL R46, R46, 0.5 ;  /* 0x3f0000002e2ed820 */ /* 0x000fcc0000400000 */
[----:B------:R-:W1:Y:S02]  /*5fb0*/  MUFU.EX2 R46, R46 ;  /* 0x0000002e002e7308 */ /* 0x000e640000000800 */
[----:B-1----:R-:W-:Y:S01]  /*5fc0*/  @!P5 FMUL R46, R46, R46 ;  /* 0x0000002e2e2ed220 */ /* 0x002fe20000400000 */
[----:B------:R-:W-:Y:S02]  /*5fd0*/  WARPGROUP.DEPBAR.LE gsb0, 0x0 ;  /* 0x00008000000079c5 */ /* 0x000fe40000010000 */
[--C-:B------:R-:W-:Y:S01]  /*5fe0*/  FFMA R24, R44, UR15, -R31.reuse ;  /* 0x0000000f2c187c23 */ /* 0x100fe2000800081f */
[----:B------:R-:W-:Y:S01]  /*5ff0*/  FFMA R44, R45, UR15, -R31 ;  /* 0x0000000f2d2c7c23 */ /* 0x000fe2000800081f */
[----:B------:R-:W-:Y:S01]  /*6000*/  FFMA R26, R47, UR15, -R22 ;  /* 0x0000000f2f1a7c23 */ /* 0x000fe20008000816 */
[----:B------:R1:W2:Y:S01]  /*6010*/  MUFU.EX2 R45, R91 ;  /* 0x0000005b002d7308 */ /* 0x0002a20000000800 */
[----:B------:R-:W-:Y:S01]  /*6020*/  IMAD.MOV.U32 R25, RZ, RZ, 0x40000040 ;  /* 0x40000040ff197424 */ /* 0x000fe200078e00ff */
[----:B------:R-:W-:-:S02]  /*6030*/  FSETP.GEU.AND P4, PT, R24, -126, PT ;  /* 0xc2fc00001800780b */ /* 0x000fc40003f8e000 */
[----:B------:R-:W-:Y:S02]  /*6040*/  FSETP.GEU.AND P6, PT, R44, -126, PT ;  /* 0xc2fc00002c00780b */ /* 0x000fe40003fce000 */
[----:B------:R-:W-:Y:S02]  /*6050*/  FSETP.GEU.AND P3, PT, R26, -126, PT ;  /* 0xc2fc00001a00780b */ /* 0x000fe40003f6e000 */
[----:B------:R-:W-:Y:S01]  /*6060*/  R2UR UR7, R25 ;  /* 0x00000000190772ca */ /* 0x000fe200000e0000 */
[----:B-1----:R-:W-:-:S06]  /*6070*/  FFMA R91, R49, UR15, -R31 ;  /* 0x0000000f315b7c23 */ /* 0x002fcc000800081f */
[----:B------:R-:W-:Y:S02]  /*6080*/  @!P4 FMUL R24, R24, 0.5 ;  /* 0x3f0000001818c820 */ /* 0x000fe40000400000 */
[----:B------:R-:W-:Y:S01]  /*6090*/  @!P6 FMUL R44, R44, 0.5 ;  /* 0x3f0000002c2ce820 */ /* 0x000fe20000400000 */
[----:B--2---:R-:W-:Y:S01]  /*60a0*/  @!P2 FMUL R45, R45, R45 ;  /* 0x0000002d2d2da220 */ /* 0x004fe20000400000 */
[----:B------:R-:W-:Y:S01]  /*60b0*/  @!P3 FMUL R26, R26, 0.5 ;  /* 0x3f0000001a1ab820 */ /* 0x000fe20000400000 */
[----:B------:R1:W2:Y:S01]  /*60c0*/  MUFU.EX2 R47, R24 ;  /* 0x00000018002f7308 */ /* 0x0002a20000000800 */
[----:B------:R-:W-:Y:S02]  /*60d0*/  FSETP.GEU.AND P2, PT, R48, -126, PT ;  /* 0xc2fc00003000780b */ /* 0x000fe40003f4e000 */
[----:B------:R-:W-:Y:S01]  /*60e0*/  F2FP.F16.F32.PACK_AB R25, R45, R42 ;  /* 0x0000002a2d19723e */ /* 0x000fe200000000ff */
[----:B------:R-:W-:-:S04]  /*60f0*/  FADD R42, R41, R42 ;  /* 0x0000002a292a7221 */ /* 0x000fc80000000000 */
[----:B------:R-:W3:Y:S01]  /*6100*/  MUFU.EX2 R44, R44 ;  /* 0x0000002c002c7308 */ /* 0x000ee20000000800 */
[C---:B-1----:R-:W-:Y:S01]  /*6110*/  IADD3 R24, R92.reuse, 0x100, RZ ;  /* 0x000001005c187810 */ /* 0x042fe20007ffe0ff */
[----:B------:R-:W-:Y:S02]  /*6120*/  VIADD R92, R92, 0x180 ;  /* 0x000001805c5c7836 */ /* 0x000fe40000000000 */
[----:B------:R-:W-:Y:S01]  /*6130*/  FADD R45, R42, R45 ;  /* 0x0000002d2a2d7221 */ /* 0x000fe20000000000 */
[----:B------:R-:W-:Y:S01]  /*6140*/  R2UR UR6, R24 ;  /* 0x00000000180672ca */ /* 0x000fe200000e0000 */
[----:B------:R-:W-:Y:S01]  /*6150*/  @!P2 FMUL R48, R48, 0.5 ;  /* 0x3f0000003030a820 */ /* 0x000fe20000400000 */
[----:B------:R-:W-:Y:S01]  /*6160*/  F2FP.F16.F32.PACK_AB R24, R43, R40 ;  /* 0x000000282b18723e */ /* 0x000fe200000000ff */
[----:B------:R1:W4:Y:S01]  /*6170*/  MUFU.EX2 R49, R26 ;  /* 0x0000001a00317308 */ /* 0x0003220000000800 */
[----:B--2---:R-:W-:Y:S01]  /*6180*/  @!P4 FMUL R47, R47, R47 ;  /* 0x0000002f2f2fc220 */ /* 0x004fe20000400000 */
[----:B------:R-:W-:Y:S01]  /*6190*/  FSETP.GEU.AND P4, PT, R91, -126, PT ;  /* 0xc2fc00005b00780b */ /* 0x000fe20003f8e000 */
[----:B------:R-:W-:-:S04]  /*61a0*/  FADD R40, R39, R40 ;  /* 0x0000002827287221 */ /* 0x000fc80000000000 */
[----:B------:R-:W-:Y:S01]  /*61b0*/  FADD R40, R40, R43 ;  /* 0x0000002b28287221 */ /* 0x000fe20000000000 */
[----:B------:R-:W2:Y:S01]  /*61c0*/  MUFU.EX2 R48, R48 ;  /* 0x0000003000307308 */ /* 0x000ea20000000800 */
[----:B---3--:R-:W-:Y:S01]  /*61d0*/  @!P6 FMUL R44, R44, R44 ;  /* 0x0000002c2c2ce220 */ /* 0x008fe20000400000 */
[----:B------:R-:W-:-:S04]  /*61e0*/  FSETP.GEU.AND P6, PT, R50, -126, PT ;  /* 0xc2fc00003200780b */ /* 0x000fc80003fce000 */
[----:B-1----:R-:W-:Y:S01]  /*61f0*/  F2FP.F16.F32.PACK_AB R26, R44, R47 ;  /* 0x0000002f2c1a723e */ /* 0x002fe200000000ff */
[----:B------:R-:W-:Y:S01]  /*6200*/  @!P4 FMUL R91, R91, 0.5 ;  /* 0x3f0000005b5bc820 */ /* 0x000fe20000400000 */
[----:B------:R-:W-:Y:S01]  /*6210*/  FADD R47, R40, R47 ;  /* 0x0000002f282f7221 */ /* 0x000fe20000000000 */
[----:B----4-:R-:W-:Y:S01]  /*6220*/  @!P3 FMUL R49, R49, R49 ;  /* 0x000000313131b220 */ /* 0x010fe20000400000 */
[----:B------:R-:W-:Y:S02]  /*6230*/  FSETP.GEU.AND P3, PT, R51, -126, PT ;  /* 0xc2fc00003300780b */ /* 0x000fe40003f6e000 */
[----:B------:R-:W-:Y:S01]  /*6240*/  FADD R47, R47, R44 ;  /* 0x0000002c2f2f7221 */ /* 0x000fe20000000000 */
[----:B------:R-:W1:Y:S01]  /*6250*/  MUFU.EX2 R91, R91 ;  /* 0x0000005b005b7308 */ /* 0x000e620000000800 */
[----:B------:R-:W-:Y:S01]  /*6260*/  F2FP.F16.F32.PACK_AB R27, R49, R46 ;  /* 0x0000002e311b723e */ /* 0x000fe200000000ff */
[----:B------:R-:W-:Y:S01]  /*6270*/  @!P6 FMUL R50, R50, 0.5 ;  /* 0x3f0000003232e820 */ /* 0x000fe20000400000 */
[----:B------:R-:W-:Y:S01]  /*6280*/  FADD R46, R45, R46 ;  /* 0x0000002e2d2e7221 */ /* 0x000fe20000000000 */
[----:B--2---:R-:W-:Y:S01]  /*6290*/  @!P2 FMUL R48, R48, R48 ;  /* 0x000000303030a220 */ /* 0x004fe20000400000 */
[----:B------:R-:W-:Y:S01]  /*62a0*/  WARPGROUP.ARRIVE ;  /* 0x00000000000079c5 */ /* 0x000fe20000000000 */
[----:B------:R-:W-:Y:S01]  /*62b0*/  FSETP.GEU.AND P2, PT, R53, -126, PT ;  /* 0xc2fc00003500780b */ /* 0x000fe20003f4e000 */
[----:B------:R-:W-:Y:S01]  /*62c0*/  FADD R49, R46, R49 ;  /* 0x000000312e317221 */ /* 0x000fe20000000000 */
[----:B------:R-:W2:Y:S02]  /*62d0*/  MUFU.EX2 R50, R50 ;  /* 0x0000003200327308 */ /* 0x000ea40000000800 */
[----:B------:R-:W-:Y:S01]  /*62e0*/  @!P3 FMUL R51, R51, 0.5 ;  /* 0x3f0000003333b820 */ /* 0x000fe20000400000 */
[----:B------:R-:W-:Y:S01]  /*62f0*/  HGMMA.64x64x16.F32 R56, R24, gdesc[UR4].tnspB, R56, gsb0 ;  /* 0x40e0000418387df0 */ /* 0x000fe20008000838 */
[----:B------:R-:W-:-:S02]  /*6300*/  R2UR UR6, R92 ;  /* 0x000000005c0672ca */ /* 0x000fc400000e0000 */
[----:B------:R-:W-:Y:S02]  /*6310*/  R2UR UR7, R93 ;  /* 0x000000005d0772ca */ /* 0x000fe400000e0000 */
[----:B------:R-:W3:Y:S01]  /*6320*/  MUFU.EX2 R51, R51 ;  /* 0x0000003300337308 */ /* 0x000ee20000000800 */
[----:B-1----:R-:W-:Y:S01]  /*6330*/  @!P4 FMUL R91, R91, R91 ;  /* 0x0000005b5b5bc220 */ /* 0x002fe20000400000 */
[----:B------:R-:W-:Y:S01]  /*6340*/  FSETP.GEU.AND P4, PT, R54, -126, PT ;  /* 0xc2fc00003600780b */ /* 0x000fe20003f8e000 */
[----:B------:R-:W-:Y:S01]  /*6350*/  @!P2 FMUL R53, R53, 0.5 ;  /* 0x3f0000003535a820 */ /* 0x000fe20000400000 */
[----:B--2---:R-:W-:Y:S01]  /*6360*/  @!P6 FMUL R50, R50, R50 ;  /* 0x000000323232e220 */ /* 0x004fe20000400000 */
[----:B------:R-:W-:-:S04]  /*6370*/  FSETP.GEU.AND P6, PT, R55, -126, PT ;  /* 0xc2fc00003700780b */ /* 0x000fc80003fce000 */
[----:B------:R-:W1:Y:S06]  /*6380*/  MUFU.EX2 R53, R53 ;  /* 0x0000003500357308 */ /* 0x000e6c0000000800 */
[----:B------:R-:W-:Y:S01]  /*6390*/  @!P4 FMUL R54, R54, 0.5 ;  /* 0x3f0000003636c820 */ /* 0x000fe20000400000 */
[----:B---3--:R-:W-:Y:S02]  /*63a0*/  @!P3 FMUL R51, R51, R51 ;  /* 0x000000333333b220 */ /* 0x008fe40000400000 */
[----:B------:R-:W-:Y:S01]  /*63b0*/  @!P6 FMUL R55, R55, 0.5 ;  /* 0x3f0000003737e820 */ /* 0x000fe20000400000 */
[----:B-1----:R-:W-:Y:S01]  /*63c0*/  @!P2 FMUL R53, R53, R53 ;  /* 0x000000353535a220 */ /* 0x002fe20000400000 */
[----:B------:R-:W-:Y:S01]  /*63d0*/  ISETP.NE.AND P2, PT, R6, 0x4, PT ;  /* 0x000000040600780c */ /* 0x000fe20003f45270 */
[----:B------:R-:W-:-:S02]  /*63e0*/  WARPGROUP.DEPBAR.LE gsb0, 0x0 ;  /* 0x00008000000079c5 */ /* 0x000fc40000010000 */
[----:B------:R-:W-:Y:S01]  /*63f0*/  FFMA R24, R52, UR15, -R31 ;  /* 0x0000000f34187c23 */ /* 0x000fe2000800081f */
[----:B------:R-:W-:Y:S01]  /*6400*/  F2FP.F16.F32.PACK_AB R25, R51, R50 ;  /* 0x000000323319723e */ /* 0x000fe200000000ff */
[----:B------:R-:W1:Y:S01]  /*6410*/  MUFU.EX2 R31, R54 ;  /* 0x00000036001f7308 */ /* 0x000e620000000800 */
[----:B------:R-:W-:Y:S02]  /*6420*/  FADD R50, R49, R50 ;  /* 0x0000003231327221 */ /* 0x000fe40000000000 */
[----:B------:R-:W-:Y:S02]  /*6430*/  FSETP.GEU.AND P5, PT, R24, -126, PT ;  /* 0xc2fc00001800780b */ /* 0x000fe40003fae000 */
[----:B------:R-:W-:-:S03]  /*6440*/  FADD R50, R50, R51 ;  /* 0x0000003332327221 */ /* 0x000fc60000000000 */
[----:B------:R-:W2:Y:S08]  /*6450*/  MUFU.EX2 R52, R55 ;  /* 0x0000003700347308 */ /* 0x000eb00000000800 */
[----:B------:R-:W-:Y:S01]  /*6460*/  @!P5 FMUL R24, R24, 0.5 ;  /* 0x3f0000001818d820 */ /* 0x000fe20000400000 */
[----:B-1----:R-:W-:-:S03]  /*6470*/  @!P4 FMUL R31, R31, R31 ;  /* 0x0000001f1f1fc220 */ /* 0x002fc60000400000 */
[----:B------:R1:W3:Y:S01]  /*6480*/  MUFU.EX2 R22, R24 ;  /* 0x0000001800167308 */ /* 0x0002e20000000800 */
[----:B--2---:R-:W-:Y:S01]  /*6490*/  @!P6 FMUL R52, R52, R52 ;  /* 0x000000343434e220 */ /* 0x004fe20000400000 */
[----:B-1----:R-:W-:Y:S01]  /*64a0*/  F2FP.F16.F32.PACK_AB R24, R91, R48 ;  /* 0x000000305b18723e */ /* 0x002fe200000000ff */
[----:B------:R-:W-:-:S03]  /*64b0*/  FADD R48, R47, R48 ;  /* 0x000000302f307221 */ /* 0x000fc60000000000 */
[----:B------:R-:W-:Y:S01]  /*64c0*/  F2FP.F16.F32.PACK_AB R27, R52, R31 ;  /* 0x0000001f341b723e */ /* 0x000fe200000000ff */
[----:B------:R-:W-:Y:S01]  /*64d0*/  FADD R31, R50, R31 ;  /* 0x0000001f321f7221 */ /* 0x000fe20000000000 */
[----:B------:R-:W-:-:S03]  /*64e0*/  FADD R91, R48, R91 ;  /* 0x0000005b305b7221 */ /* 0x000fc60000000000 */
[----:B------:R-:W-:Y:S01]  /*64f0*/  FADD R12, R31, R52 ;  /* 0x000000341f0c7221 */ /* 0x000fe20000000000 */
[----:B---3--:R-:W-:-:S05]  /*6500*/  @!P5 FMUL R22, R22, R22 ;  /* 0x000000161616d220 */ /* 0x008fca0000400000 */
[----:B------:R-:W-:Y:S01]  /*6510*/  F2FP.F16.F32.PACK_AB R26, R53, R22 ;  /* 0x00000016351a723e */ /* 0x000fe200000000ff */
[----:B------:R-:W-:-:S03]  /*6520*/  FADD R22, R91, R22 ;  /* 0x000000165b167221 */ /* 0x000fc60000000000 */
[----:B------:R-:W-:Y:S01]  /*6530*/  WARPGROUP.ARRIVE ;  /* 0x00000000000079c5 */ /* 0x000fe20000000000 */
[----:B------:R-:W-:-:S05]  /*6540*/  FADD R13, R22, R53 ;  /* 0x00000035160d7221 */ /* 0x000fca0000000000 */
[----:B------:R-:W-:Y:S03]  /*6550*/  HGMMA.64x64x16.F32 R56, R24, gdesc[UR4].tnspB, R56, gsb0 ;  /* 0x40e0000418387df0 */ /* 0x000fe60008000838 */
[----:B------:R-:W-:Y:S02]  /*6560*/  WARPGROUP.DEPBAR.LE gsb0, 0x0 ;  /* 0x00008000000079c5 */ /* 0x000fe40000010000 */
[----:B------:R-:W-:-:S05]  /*6570*/  SEL R24, R6, RZ, P2 ;  /* 0x000000ff06187207 */ /* 0x000fca0001000000 */
[----:B------:R-:W-:-:S05]  /*6580*/  IMAD R6, R24, 0x8, R11 ;  /* 0x0000000818067824 */ /* 0x000fca00078e020b */
[----:B------:R-:W-:-:S04]  /*6590*/  PRMT R6, RZ, 0x654, R6 ;  /* 0x00000654ff067816 */ /* 0x000fc80000000006 */
[----:B------:R1:W-:Y:S01]  /*65a0*/  SYNCS.ARRIVE.TRANS64.RED.A1T0 RZ, [R6+URZ], RZ ;  /* 0x000000ff06ff79a7 */ /* 0x0003e2000810043f */
[----:B------:R-:W-:Y:S05]  /*65b0*/  @P1 BRA `(.L_x_45) ;  /* 0x00000000009c1947 */ /* 0x000fea0003800000 */
[----:B------:R-:W-:Y:S01]  /*65c0*/  ISETP.LT.OR P1, PT, R7, 0x1, !P0 ;  /* 0x000000010700780c */ /* 0x000fe20004721670 */
[----:B------:R-:W-:-:S12]  /*65d0*/  BSSY B0, `(.L_x_46) ;  /* 0x0000024000007945 */ /* 0x000fd80003800000 */
[----:B------:R-:W-:Y:S05]  /*65e0*/  @P1 BRA `(.L_x_47) ;  /* 0x0000000000881947 */ /* 0x000fea0003800000 */
[----:B-1----:R-:W-:Y:S02]  /*65f0*/  LEA R6, R5, R2, 0x3 ;  /* 0x0000000205067211 */ /* 0x002fe400078e18ff */
[----:B------:R-:W-:Y:S02]  /*6600*/  SHF.L.U32 R21, R4, 0x1f, RZ ;  /* 0x0000001f04157819 */ /* 0x000fe400000006ff */
[----:B------:R-:W-:Y:S02]  /*6610*/  ISETP.NE.AND P2, PT, R0, RZ, PT ;  /* 0x000000ff0000720c */ /* 0x000fe40003f45270 */
[----:B------:R-:W1:Y:S02]  /*6620*/  SYNCS.PHASECHK.TRANS64.TRYWAIT P1, [R6+URZ+0xa020], R21 ;  /* 0x00a02015060075a7 */ /* 0x000e64000802017f */
[----:B-1----:R-:W-:Y:S09]  /*6630*/  @!P1 BRA `(.L_x_48) ;  /* 0x0000001800949947 */ /* 0x002ff20003800000 */
.L_x_87:
[----:B------:R-:W-:Y:S05]  /*6640*/  @P2 BRA `(.L_x_49) ;  /* 0x0000000000142947 */ /* 0x000fea0003800000 */
[----:B------:R-:W-:Y:S01]  /*6650*/  ISETP.NE.AND P1, PT, R14, RZ, PT ;  /* 0x000000ff0e00720c */ /* 0x000fe20003f25270 */
[----:B-1----:R-:W-:-:S04]  /*6660*/  IMAD.MOV.U32 R21, RZ, RZ, 0x2000 ;  /* 0x00002000ff157424 */ /* 0x002fc800078e00ff */
[----:B------:R2:W-:Y:S08]  /*6670*/  SYNCS.ARRIVE.TRANS64 RZ, [R6+URZ+0xa000], R21 ;  /* 0x00a0001506ff79a7 */ /* 0x0005f0000800003f */
[----:B------:R-:W-:Y:S05]  /*6680*/  @!P1 BRA `(.L_x_49) ;  /* 0x0000000000049947 */ /* 0x000fea0003800000 */
[----:B------:R-:W-:Y:S01]  /*6690*/  BPT.TRAP 0x1 ;  /* 0x000000040000795c */ /* 0x000fe20000300000 */
.L_x_49:
[C---:B------:R-:W-:Y:S01]  /*66a0*/  IMAD R20, R5.reuse, 0x2000, R2 ;  /* 0x0000200005147824 */ /* 0x040fe200078e0202 */
        /* <DEDUP_REMOVED lines=8> */
[----:B------:R-:W-:Y:S01]  /*6730*/  IADD3 R5, R5, 0x1, RZ ;  /* 0x0000000105057810 */ /* 0x000fe20007ffe0ff */
[----:B------:R-:W-:Y:S01]  /*6740*/  UMOV UR10, URZ ;  /* 0x0000003f000a7c82 */ /* 0x000fe20008000000 */
[----:B------:R-:W-:Y:S01]  /*6750*/  UMOV UR12, UR36 ;  /* 0x00000024000c7c82 */ /* 0x000fe20008000000 */
[----:B------:R-:W-:Y:S01]  /*6760*/  UMOV UR13, UR37 ;  /* 0x00000025000d7c82 */ /* 0x000fe20008000000 */
[C---:B------:R-:W-:Y:S01]  /*6770*/  ISETP.NE.AND P1, PT, R5.reuse, 0x4, PT ;  /* 0x000000040500780c */ /* 0x040fe20003f25270 */
[----:B------:R-:W-:Y:S01]  /*6780*/  USHF.L.U32 UR11, UR11, 0x6, URZ ;  /* 0x000000060b0b7899 */ /* 0x000fe2000800063f */
[----:B------:R-:W-:Y:S01]  /*6790*/  VIADD R8, R8, 0x1 ;  /* 0x0000000108087836 */ /* 0x000fe20000000000 */
[----:B------:R-:W-:Y:S01]  /*67a0*/  UIADD3 UR9, UR9, 0xa000, URZ ;  /* 0x0000a00009097890 */ /* 0x000fe2000fffe03f */
[----:B-12---:R-:W-:Y:S01]  /*67b0*/  SEL R21, RZ, 0x1, P1 ;  /* 0x00000001ff157807 */ /* 0x006fe20000800000 */
[----:B------:R-:W-:Y:S01]  /*67c0*/  UIADD3 UR8, UR8, 0x2000, URZ ;  /* 0x0000200008087890 */ /* 0x000fe2000fffe03f */
[----:B------:R-:W-:-:S02]  /*67d0*/  SEL R5, R5, RZ, P1 ;  /* 0x000000ff05057207 */ /* 0x000fc40000800000 */
[----:B------:R-:W-:-:S06]  /*67e0*/  LOP3.LUT R4, R4, R21, RZ, 0x3c, !PT ;  /* 0x0000001504047212 */ /* 0x000fcc00078e3cff */
[----:B------:R2:W-:Y:S02]  /*67f0*/  UTMALDG.4D [UR8], [UR6], desc[UR18] ;  /* 0x00001208060075b4 */ /* 0x0005e40008019000 */
[----:B--2---:R-:W-:Y:S01]  /*6800*/  NOP ;  /* 0x0000000000007918 */ /* 0x004fe20000000000 */
.L_x_47:
[----:B------:R-:W-:Y:S05]  /*6810*/  BSYNC B0 ;  /* 0x0000000000007941 */ /* 0x000fea0003800000 */
.L_x_46:
[----:B------:R-:W-:-:S07]  /*6820*/  VIADD R7, R7, 0xffffffff ;  /* 0xffffffff07077836 */ /* 0x000fce0000000000 */
.L_x_45:
[----:B------:R-:W-:Y:S01]  /*6830*/  ISETP.GT.AND P3, PT, R17, 0x1, PT ;  /* 0x000000011100780c */ /* 0x000fe20003f64270 */
[----:B-1----:R-:W-:Y:S01]  /*6840*/  VIADD R6, R24, 0x1 ;  /* 0x0000000118067836 */ /* 0x002fe20000000000 */
[----:B------:R-:W-:Y:S01]  /*6850*/  IADD3 R15, R15, 0x1, RZ ;  /* 0x000000010f0f7810 */ /* 0x000fe20007ffe0ff */
[----:B------:R-:W-:Y:S01]  /*6860*/  VIADD R17, R17, 0xffffffff ;  /* 0xffffffff11117836 */ /* 0x000fe20000000000 */
[----:B------:R-:W-:Y:S01]  /*6870*/  IADD3 R10, R10, 0x40, RZ ;  /* 0x000000400a0a7810 */ /* 0x000fe20007ffe0ff */
[----:B------:R-:W-:Y:S01]  /*6880*/  IMAD.MOV.U32 R21, RZ, RZ, R19 ;  /* 0x000000ffff157224 */ /* 0x000fe200078e0013 */
[----:B------:R-:W-:Y:S02]  /*6890*/  ISETP.NE.AND P1, PT, R15, 0x4, PT ;  /* 0x000000040f00780c */ /* 0x000fe40003f25270 */
[----:B------:R-:W-:Y:S02]  /*68a0*/  ISETP.NE.AND P2, PT, R6, 0x4, PT ;  /* 0x000000040600780c */ /* 0x000fe40003f45270 */
[----:B------:R-:W-:-:S02]  /*68b0*/  SEL R20, RZ, 0x1, P1 ;  /* 0x00000001ff147807 */ /* 0x000fc40000800000 */
[----:B------:R-:W-:Y:S02]  /*68c0*/  SEL R15, R15, RZ, P1 ;  /* 0x000000ff0f0f7207 */ /* 0x000fe40000800000 */
[----:B------:R-:W-:Y:S01]  /*68d0*/  LOP3.LUT R3, R3, R20, RZ, 0x3c, !PT ;  /* 0x0000001403037212 */ /* 0x000fe200078e3cff */
[----:B------:R-:W-:Y:S01]  /*68e0*/  IMAD.MOV.U32 R20, RZ, RZ, R18 ;  /* 0x000000ffff147224 */ /* 0x000fe200078e0012 */
[----:B------:R-:W-:Y:S01]  /*68f0*/  SEL R6, R6, RZ, P2 ;  /* 0x000000ff06067207 */ /* 0x000fe20001000000 */
[----:B------:R-:W-:Y:S06]  /*6900*/  @P3 BRA `(.L_x_50) ;  /* 0xffffffdc009c3947 */ /* 0x000fec000383ffff */
.L_x_37:
[----:B------:R-:W-:Y:S05]  /*6910*/  WARPSYNC.ALL ;  /* 0x0000000000007948 */ /* 0x000fea0003800000 */
[----:B------:R-:W2:Y:S01]  /*6920*/  SHFL.BFLY PT, R0, R13, 0x1, 0x1f ;  /* 0x0c201f000d007f89 */ /* 0x000ea200000e0000 */
[----:B------:R-:W-:Y:S01]  /*6930*/  BSSY B0, `(.L_x_51) ;  /* 0x0000023000007945 */ /* 0x000fe20003800000 */
[----:B------:R-:W-:Y:S01]  /*6940*/  MOV R4, 0x7f800000 ;  /* 0x7f80000000047802 */ /* 0x000fe20000000f00 */
[----:B------:R-:W-:Y:S01]  /*6950*/  IMAD.MOV.U32 R7, RZ, RZ, 0x3f800000 ;  /* 0x3f800000ff077424 */ /* 0x000fe200078e00ff */
[----:B------:R-:W3:Y:S01]  /*6960*/  SHFL.BFLY PT, R3, R12, 0x1, 0x1f ;  /* 0x0c201f000c037f89 */ /* 0x000ee200000e0000 */
[----:B------:R-:W-:-:S02]  /*6970*/  IMAD.MOV.U32 R8, RZ, RZ, 0x3f800000 ;  /* 0x3f800000ff087424 */ /* 0x000fc400078e00ff */
[----:B--2---:R-:W-:Y:S01]  /*6980*/  FADD R0, R0, R13 ;  /* 0x0000000d00007221 */ /* 0x004fe20000000000 */
[----:B---3--:R-:W-:-:S04]  /*6990*/  FADD R14, R3, R12 ;  /* 0x0000000c030e7221 */ /* 0x008fc80000000000 */
[----:B------:R-:W2:Y:S04]  /*69a0*/  SHFL.BFLY PT, R5, R0, 0x2, 0x1f ;  /* 0x0c401f0000057f89 */ /* 0x000ea800000e0000 */
[----:B------:R-:W3:Y:S01]  /*69b0*/  SHFL.BFLY PT, R15, R14, 0x2, 0x1f ;  /* 0x0c401f000e0f7f89 */ /* 0x000ee200000e0000 */
[C---:B--2---:R-:W-:Y:S01]  /*69c0*/  FSETP.NE.AND P0, PT, R0.reuse, -R5, PT ;  /* 0x800000050000720b */ /* 0x044fe20003f05000 */
[----:B------:R-:W-:Y:S01]  /*69d0*/  FADD R3, R0, R5 ;  /* 0x0000000500037221 */ /* 0x000fe20000000000 */
[----:B------:R-:W-:Y:S01]  /*69e0*/  MOV R5, 0x7f800000 ;  /* 0x7f80000000057802 */ /* 0x000fe20000000f00 */
[----:B---3--:R-:W-:-:S10]  /*69f0*/  FADD R6, R14, R15 ;  /* 0x0000000f0e067221 */ /* 0x008fd40000000000 */
[----:B------:R-:W-:Y:S05]  /*6a00*/  @!P0 BRA `(.L_x_52) ;  /* 0x0000000000548947 */ /* 0x000fea0003800000 */
[----:B------:R-:W-:Y:S01]  /*6a10*/  VIADD R0, R3, 0x1800000 ;  /* 0x0180000003007836 */ /* 0x000fe20000000000 */
[----:B------:R-:W-:Y:S04]  /*6a20*/  BSSY B1, `(.L_x_53) ;  /* 0x000000c000017945 */ /* 0x000fe80003800000 */
[----:B------:R-:W-:-:S04]  /*6a30*/  LOP3.LUT R0, R0, 0x7f800000, RZ, 0xc0, !PT ;  /* 0x7f80000000007812 */ /* 0x000fc800078ec0ff */
[----:B------:R-:W-:-:S13]  /*6a40*/  ISETP.GT.U32.AND P0, PT, R0, 0x1ffffff, PT ;  /* 0x01ffffff0000780c */ /* 0x000fda0003f04070 */
[----:B------:R-:W-:Y:S05]  /*6a50*/  @P0 BRA `(.L_x_54) ;  /* 0x0000000000100947 */ /* 0x000fea0003800000 */
[----:B------:R-:W-:-:S07]  /*6a60*/  MOV R12, 0x6a80 ;  /* 0x00006a80000c7802 */ /* 0x000fce0000000f00 */
[----:B-1----:R-:W-:Y:S05]  /*6a70*/  CALL.REL.NOINC `($__internal_0_$__cuda_sm20_rcp_rn_f32_slowpath) ;  /* 0x0000001400987944 */ /* 0x002fea0003c00000 */
[----:B------:R-:W-:Y:S01]  /*6a80*/  IMAD.MOV.U32 R8, RZ, RZ, R0 ;  /* 0x000000ffff087224 */ /* 0x000fe200078e0000 */
[----:B------:R-:W-:Y:S06]  /*6a90*/  BRA `(.L_x_55) ;  /* 0x0000000000107947 */ /* 0x000fec0003800000 */
.L_x_54:
[----:B------:R-:W2:Y:S02]  /*6aa0*/  MUFU.RCP R8, R3 ;  /* 0x0000000300087308 */ /* 0x000ea40000001000 */
[----:B--2---:R-:W-:-:S04]  /*6ab0*/  FFMA R0, R3, R8, -1 ;  /* 0xbf80000003007423 */ /* 0x004fc80000000008 */
[----:B------:R-:W-:-:S04]  /*6ac0*/  FADD.FTZ R5, -R0, -RZ ;  /* 0x800000ff00057221 */ /* 0x000fc80000010100 */
[----:B------:R-:W-:-:S07]  /*6ad0*/  FFMA R8, R8, R5, R8 ;  /* 0x0000000508087223 */ /* 0x000fce0000000008 */
.L_x_55:
[----:B------:R-:W-:Y:S05]  /*6ae0*/  BSYNC B1 ;  /* 0x0000000000017941 */ /* 0x000fea0003800000 */
.L_x_53:
[----:B------:R-:W-:Y:S01]  /*6af0*/  FSETP.GEU.AND P0, PT, |R3|, 1.175494350822287508e-38, PT ;  /* 0x008000000300780b */ /* 0x000fe20003f0e200 */
[----:B------:R-:W-:-:S12]  /*6b00*/  ULDC UR6, c[0x0][0x600] ;  /* 0x0001800000067ab9 */ /* 0x000fd80000000800 */
[----:B------:R-:W-:-:S04]  /*6b10*/  @!P0 FMUL R3, R3, 16777216 ;  /* 0x4b80000003038820 */ /* 0x000fc80000400000 */
[----:B------:R-:W2:Y:S02]  /*6b20*/  MUFU.LG2 R0, R3 ;  /* 0x0000000300007308 */ /* 0x000ea40000000c00 */
[----:B--2---:R-:W-:-:S04]  /*6b30*/  @!P0 FADD R0, R0, -24 ;  /* 0xc1c0000000008421 */ /* 0x004fc80000000000 */
[----:B------:R-:W-:-:S04]  /*6b40*/  FMUL R0, R0, 0.69314718246459960938 ;  /* 0x3f31721800007820 */ /* 0x000fc80000400000 */
[----:B------:R-:W-:-:S07]  /*6b50*/  FFMA R5, R19, UR6, R0 ;  /* 0x0000000613057c23 */ /* 0x000fce0008000000 */
.L_x_52:
[----:B------:R-:W-:Y:S05]  /*6b60*/  BSYNC B0 ;  /* 0x0000000000007941 */ /* 0x000fea0003800000 */
.L_x_51:
[----:B------:R-:W-:Y:S01]  /*6b70*/  FSETP.NE.AND P0, PT, R14, -R15, PT ;  /* 0x8000000f0e00720b */ /* 0x000fe20003f05000 */
[----:B------:R-:W-:Y:S01]  /*6b80*/  ULDC UR4, c[0x0][0x608] ;  /* 0x0001820000047ab9 */ /* 0x000fe20000000800 */
[----:B------:R-:W-:Y:S01]  /*6b90*/  BSSY B0, `(.L_x_56) ;  /* 0x0000029000007945 */ /* 0x000fe20003800000 */
[----:B------:R-:W-:-:S04]  /*6ba0*/  FMUL R8, R8, UR4 ;  /* 0x0000000408087c20 */ /* 0x000fc80008400000 */
[-C--:B------:R-:W-:Y:S01]  /*6bb0*/  FMUL R56, R56, R8.reuse ;  /* 0x0000000838387220 */ /* 0x080fe20000400000 */
        /* <DEDUP_REMOVED lines=14> */
[----:B------:R-:W-:Y:S01]  /*6ca0*/  FMUL R85, R85, R8 ;  /* 0x0000000855557220 */ /* 0x000fe20000400000 */
[----:B------:R-:W-:Y:S06]  /*6cb0*/  @!P0 BRA `(.L_x_57) ;  /* 0x0000000000588947 */ /* 0x000fec0003800000 */
[----:B------:R-:W-:Y:S01]  /*6cc0*/  IADD3 R0, R6, 0x1800000, RZ ;  /* 0x0180000006007810 */ /* 0x000fe20007ffe0ff */
[----:B------:R-:W-:Y:S03]  /*6cd0*/  BSSY B1, `(.L_x_58) ;  /* 0x000000d000017945 */ /* 0x000fe60003800000 */
[----:B------:R-:W-:-:S04]  /*6ce0*/  LOP3.LUT R0, R0, 0x7f800000, RZ, 0xc0, !PT ;  /* 0x7f80000000007812 */ /* 0x000fc800078ec0ff */
[----:B------:R-:W-:-:S13]  /*6cf0*/  ISETP.GT.U32.AND P0, PT, R0, 0x1ffffff, PT ;  /* 0x01ffffff0000780c */ /* 0x000fda0003f04070 */
[----:B------:R-:W-:Y:S05]  /*6d00*/  @P0 BRA `(.L_x_59) ;  /* 0x0000000000140947 */ /* 0x000fea0003800000 */
[----:B------:R-:W-:Y:S01]  /*6d10*/  IMAD.MOV.U32 R3, RZ, RZ, R6 ;  /* 0x000000ffff037224 */ /* 0x000fe200078e0006 */
[----:B------:R-:W-:-:S07]  /*6d20*/  MOV R12, 0x6d40 ;  /* 0x00006d40000c7802 */ /* 0x000fce0000000f00 */
[----:B-1----:R-:W-:Y:S05]  /*6d30*/  CALL.REL.NOINC `($__internal_0_$__cuda_sm20_rcp_rn_f32_slowpath) ;  /* 0x0000001000e87944 */ /* 0x002fea0003c00000 */
[----:B------:R-:W-:Y:S01]  /*6d40*/  IMAD.MOV.U32 R7, RZ, RZ, R0 ;  /* 0x000000ffff077224 */ /* 0x000fe200078e0000 */
[----:B------:R-:W-:Y:S06]  /*6d50*/  BRA `(.L_x_60) ;  /* 0x0000000000107947 */ /* 0x000fec0003800000 */
.L_x_59:
[----:B------:R-:W2:Y:S02]  /*6d60*/  MUFU.RCP R7, R6 ;  /* 0x0000000600077308 */ /* 0x000ea40000001000 */
[----:B--2---:R-:W-:-:S04]  /*6d70*/  FFMA R0, R6, R7, -1 ;  /* 0xbf80000006007423 */ /* 0x004fc80000000007 */
[----:B------:R-:W-:-:S04]  /*6d80*/  FADD.FTZ R0, -R0, -RZ ;  /* 0x800000ff00007221 */ /* 0x000fc80000010100 */
[----:B------:R-:W-:-:S07]  /*6d90*/  FFMA R7, R7, R0, R7 ;  /* 0x0000000007077223 */ /* 0x000fce0000000007 */
.L_x_60:
[----:B------:R-:W-:Y:S05]  /*6da0*/  BSYNC B1 ;  /* 0x0000000000017941 */ /* 0x000fea0003800000 */
.L_x_58:
[----:B------:R-:W-:Y:S01]  /*6db0*/  FSETP.GEU.AND P0, PT, |R6|, 1.175494350822287508e-38, PT ;  /* 0x008000000600780b */ /* 0x000fe20003f0e200 */
[----:B------:R-:W-:-:S12]  /*6dc0*/  ULDC UR4, c[0x0][0x600] ;  /* 0x0001800000047ab9 */ /* 0x000fd80000000800 */
[----:B------:R-:W-:-:S04]  /*6dd0*/  @!P0 FMUL R6, R6, 16777216 ;  /* 0x4b80000006068820 */ /* 0x000fc80000400000 */
[----:B------:R-:W2:Y:S02]  /*6de0*/  MUFU.LG2 R0, R6 ;  /* 0x0000000600007308 */ /* 0x000ea40000000c00 */
[----:B--2---:R-:W-:-:S04]  /*6df0*/  @!P0 FADD R0, R0, -24 ;  /* 0xc1c0000000008421 */ /* 0x004fc80000000000 */
[----:B------:R-:W-:-:S04]  /*6e00*/  FMUL R3, R0, 0.69314718246459960938 ;  /* 0x3f31721800037820 */ /* 0x000fc80000400000 */
[----:B------:R-:W-:-:S07]  /*6e10*/  FFMA R4, R18, UR4, R3 ;  /* 0x0000000412047c23 */ /* 0x000fce0008000003 */
.L_x_57:
[----:B------:R-:W-:Y:S05]  /*6e20*/  BSYNC B0 ;  /* 0x0000000000007941 */ /* 0x000fea0003800000 */
.L_x_56:
[C---:B------:R-:W-:Y:S01]  /*6e30*/  LOP3.LUT P0, RZ, R16.reuse, 0x3, RZ, 0xc0, !PT ;  /* 0x0000000310ff7812 */ /* 0x040fe2000780c0ff */
[----:B------:R-:W-:Y:S01]  /*6e40*/  ULDC UR4, c[0x0][0x608] ;  /* 0x0001820000047ab9 */ /* 0x000fe20000000800 */
[----:B------:R-:W-:Y:S01]  /*6e50*/  LOP3.LUT R17, R16, 0x7f, RZ, 0xc0, !PT ;  /* 0x0000007f10117812 */ /* 0x000fe200078ec0ff */
[----:B------:R-:W-:Y:S01]  /*6e60*/  ULDC.64 UR8, c[0x0][0x208] ;  /* 0x0000820000087ab9 */ /* 0x000fe20000000a00 */
[----:B------:R-:W-:Y:S01]  /*6e70*/  FMUL R0, R7, UR4 ;  /* 0x0000000407007c20 */ /* 0x000fe20008400000 */
[----:B------:R-:W-:Y:S01]  /*6e80*/  BSSY B0, `(.L_x_61) ;  /* 0x0000018000007945 */ /* 0x000fe20003800000 */
[----:B------:R-:W-:-:S07]  /*6e90*/  SHF.R.U32.HI R18, RZ, 0x5, R17 ;  /* 0x00000005ff127819 */ /* 0x000fce0000011611 */
[----:B------:R-:W-:Y:S05]  /*6ea0*/  @P0 BRA `(.L_x_62) ;  /* 0x0000000000540947 */ /* 0x000fea0003800000 */
[----:B------:R-:W2:Y:S01]  /*6eb0*/  S2UR UR4, SR_CTAID.X ;  /* 0x00000000000479c3 */ /* 0x000ea20000002500 */
[----:B------:R-:W-:Y:S02]  /*6ec0*/  SHF.R.U32.HI R3, RZ, 0x2, R16 ;  /* 0x00000002ff037819 */ /* 0x000fe40000011610 */
[----:B------:R-:W-:Y:S02]  /*6ed0*/  SHF.L.U32 R6, R18, 0x4, RZ ;  /* 0x0000000412067819 */ /* 0x000fe400000006ff */
[----:B------:R-:W-:-:S04]  /*6ee0*/  LOP3.LUT R3, R3, 0x7, RZ, 0xc0, !PT ;  /* 0x0000000703037812 */ /* 0x000fc800078ec0ff */
[----:B------:R-:W-:Y:S01]  /*6ef0*/  LOP3.LUT R3, R6, 0xfffffff0, R3, 0xe2, !PT ;  /* 0xfffffff006037812 */ /* 0x000fe200078ee203 */
[----:B--2---:R-:W-:-:S03]  /*6f00*/  USHF.L.U32 UR6, UR4, 0x6, URZ ;  /* 0x0000000604067899 */ /* 0x004fc6000800063f */
[----:B------:R-:W-:Y:S02]  /*6f10*/  ULDC.64 UR4, c[0x0][0x688] ;  /* 0x0001a20000047ab9 */ /* 0x000fe40000000a00 */
[----:B------:R-:W-:Y:S02]  /*6f20*/  UIMAD UR4, UR36, UR4, UR6 ;  /* 0x00000004240472a4 */ /* 0x000fe4000f8e0206 */
[----:B------:R-:W-:Y:S02]  /*6f30*/  LOP3.LUT R6, R3, UR6, RZ, 0xfc, !PT ;  /* 0x0000000603067c12 */ /* 0x000fe4000f8efcff */
[----:B------:R-:W-:-:S03]  /*6f40*/  UIMAD UR4, UR37, UR5, UR4 ;  /* 0x00000005250472a4 */ /* 0x000fc6000f8e0204 */
[C---:B------:R-:W-:Y:S01]  /*6f50*/  VIADD R7, R6.reuse, 0x8 ;  /* 0x0000000806077836 */ /* 0x040fe20000000000 */
[----:B------:R-:W-:Y:S02]  /*6f60*/  ULDC UR5, c[0x0][0x288] ;  /* 0x0000a20000057ab9 */ /* 0x000fe40000000800 */
[----:B------:R-:W-:Y:S02]  /*6f70*/  ISETP.GE.U32.AND P0, PT, R6, UR5, PT ;  /* 0x0000000506007c0c */ /* 0x000fe4000bf06070 */
[----:B------:R-:W-:Y:S02]  /*6f80*/  IADD3 R3, P2, R3, UR4, RZ ;  /* 0x0000000403037c10 */ /* 0x000fe4000ff5e0ff */
[----:B------:R-:W-:Y:S01]  /*6f90*/  ISETP.GE.U32.AND P1, PT, R7, UR5, PT ;  /* 0x0000000507007c0c */ /* 0x000fe2000bf26070 */
[----:B------:R-:W-:Y:S02]  /*6fa0*/  ULDC.64 UR4, c[0x0][0x680] ;  /* 0x0001a00000047ab9 */ /* 0x000fe40000000a00 */
[----:B------:R-:W-:Y:S01]  /*6fb0*/  IMAD.X R8, RZ, RZ, RZ, P2 ;  /* 0x000000ffff087224 */ /* 0x000fe200010e06ff */
[----:B------:R-:W-:-:S04]  /*6fc0*/  LEA R6, P2, R3, UR4, 0x2 ;  /* 0x0000000403067c11 */ /* 0x000fc8000f8410ff */
[----:B------:R-:W-:-:S05]  /*6fd0*/  LEA.HI.X R7, R3, UR5, R8, 0x2, P2 ;  /* 0x0000000503077c11 */ /* 0x000fca00090f1408 */
[----:B------:R2:W-:Y:S04]  /*6fe0*/  @!P0 STG.E desc[UR8][R6.64], R5 ;  /* 0x0000000506008986 */ /* 0x0005e8000c101908 */
[----:B------:R2:W-:Y:S02]  /*6ff0*/  @!P1 STG.E desc[UR8][R6.64+0x20], R4 ;  /* 0x0000200406009986 */ /* 0x0005e4000c101908 */
.L_x_62:
[----:B------:R-:W-:Y:S05]  /*7000*/  BSYNC B0 ;  /* 0x0000000000007941 */ /* 0x000fea0003800000 */
.L_x_61:
[----:B------:R-:W-:Y:S01]  /*7010*/  ULDC.64 UR4, c[0x0][0x730] ;  /* 0x0001cc0000047ab9 */ /* 0x000fe20000000a00 */
[-C--:B------:R-:W-:Y:S01]  /*7020*/  FMUL R58, R58, R0.reuse ;  /* 0x000000003a3a7220 */ /* 0x080fe20000400000 */
[----:B------:R-:W-:Y:S01]  /*7030*/  ISETP.NE.U32.AND P0, PT, RZ, UR4, PT ;  /* 0x00000004ff007c0c */ /* 0x000fe2000bf05070 */
[-C--:B------:R-:W-:Y:S01]  /*7040*/  FMUL R22, R59, R0.reuse ;  /* 0x000000003b167220 */ /* 0x080fe20000400000 */
[-C--:B------:R-:W-:Y:S01]  /*7050*/  FMUL R62, R62, R0.reuse ;  /* 0x000000003e3e7220 */ /* 0x080fe20000400000 */
[-C--:B------:R-:W-:Y:S01]  /*7060*/  FMUL R63, R63, R0.reuse ;  /* 0x000000003f3f7220 */ /* 0x080fe20000400000 */
[----:B------:R-:W-:Y:S01]  /*7070*/  ISETP.NE.AND.EX P0, PT, RZ, UR5, PT, P0 ;  /* 0x00000005ff007c0c */ /* 0x000fe2000bf05300 */
        /* <DEDUP_REMOVED lines=12> */
[----:B------:R-:W-:Y:S06]  /*7140*/  @P0 BRA `(.L_x_63) ;  /* 0x0000000000200947 */ /* 0x000fec0003800000 */
[----:B------:R-:W-:Y:S02]  /*7150*/  ULDC.64 UR4, c[0x0][0x728] ;  /* 0x0001ca0000047ab9 */ /* 0x000fe40000000a00 */
[----:B------:R-:W-:-:S04]  /*7160*/  ISETP.NE.U32.AND P0, PT, RZ, UR4, PT ;  /* 0x00000004ff007c0c */ /* 0x000fc8000bf05070 */
[----:B------:R-:W-:-:S13]  /*7170*/  ISETP.NE.AND.EX P0, PT, RZ, UR5, PT, P0 ;  /* 0x00000005ff007c0c */ /* 0x000fda000bf05300 */
[----:B------:R-:W-:Y:S05]  /*7180*/  @!P0 BRA `(.L_x_64) ;  /* 0x00000000000c8947 */ /* 0x000fea0003800000 */
[----:B--2---:R-:W2:Y:S02]  /*7190*/  LDC.64 R4, c[0x0][0x728] ;  /* 0x0001ca00ff047b82 */ /* 0x004ea40000000a00 */
[----:B--2---:R3:W5:Y:S01]  /*71a0*/  LDG.E R19, desc[UR8][R4.64] ;  /* 0x0000000804137981 */ /* 0x004762000c1e1900 */
[----:B------:R-:W-:Y:S05]  /*71b0*/  BRA `(.L_x_63) ;  /* 0x0000000000047947 */ /* 0x000fea0003800000 */
.L_x_64:
[----:B------:R-:W4:Y:S02]  /*71c0*/  LDC R19, c[0x0][0x720] ;  /* 0x0001c800ff137b82 */ /* 0x000f240000000800 */
.L_x_63:
[----:B------:R-:W-:-:S04]  /*71d0*/  MOV R0, RZ ;  /* 0x000000ff00007202 */ /* 0x000fc80000000f00 */
[----:B------:R-:W-:-:S13]  /*71e0*/  LOP3.LUT P0, RZ, R0, 0x1bf, RZ, 0xc0, !PT ;  /* 0x000001bf00ff7812 */ /* 0x000fda000780c0ff */
[----:B------:R-:W-:Y:S05]  /*71f0*/  @!P0 BRA `(.L_x_65) ;  /* 0x0000000000408947 */ /* 0x000fea0003800000 */
[----:B------:R-:W-:Y:S01]  /*7200*/  MOV R14, 0x0 ;  /* 0x00000000000e7802 */ /* 0x000fe20000000f00 */
[----:B------:R-:W-:Y:S01]  /*7210*/  ULDC.64 UR4, c[0x4][0x68] ;  /* 0x01001a0000047ab9 */ /* 0x000fe20000000a00 */
[----:B------:R-:W-:Y:S01]  /*7220*/  ULDC.64 UR6, c[0x4][0x8] ;  /* 0x0100020000067ab9 */ /* 0x000fe20000000a00 */
[----:B--23--:R-:W-:Y:S01]  /*7230*/  MOV R4, UR4 ;  /* 0x0000000400047c02 */ /* 0x00cfe20008000f00 */
[----:B------:R-:W-:Y:S01]  /*7240*/  IMAD.U32 R5, RZ, RZ, UR5 ;  /* 0x00000005ff057e24 */ /* 0x000fe2000f8e00ff */
[----:B------:R-:W-:Y:S01]  /*7250*/  ULDC.64 UR4, c[0x4][0x70] ;  /* 0x01001c0000047ab9 */ /* 0x000fe20000000a00 */
[----:B------:R-:W2:Y:S01]  /*7260*/  LDC.64 R14, c[0x4][R14] ;  /* 0x010000000e0e7b82 */ /* 0x000ea20000000a00 */
[----:B------:R-:W-:Y:S01]  /*7270*/  IMAD.U32 R6, RZ, RZ, UR4 ;  /* 0x00000004ff067e24 */ /* 0x000fe2000f8e00ff */
[----:B------:R-:W-:Y:S01]  /*7280*/  MOV R7, UR5 ;  /* 0x0000000500077c02 */ /* 0x000fe20008000f00 */
[----:B------:R-:W-:Y:S01]  /*7290*/  IMAD.U32 R10, RZ, RZ, UR6 ;  /* 0x00000006ff0a7e24 */ /* 0x000fe2000f8e00ff */
[----:B------:R-:W-:Y:S01]  /*72a0*/  MOV R8, 0x70 ;  /* 0x0000007000087802 */ /* 0x000fe20000000f00 */
[----:B------:R-:W-:-:S02]  /*72b0*/  IMAD.U32 R11, RZ, RZ, UR7 ;  /* 0x00000007ff0b7e24 */ /* 0x000fc4000f8e00ff */
[----:B------:R-:W-:Y:S02]  /*72c0*/  IMAD.MOV.U32 R12, RZ, RZ, 0x1 ;  /* 0x00000001ff0c7424 */ /* 0x000fe400078e00ff */
[----:B------:R-:W-:-:S07]  /*72d0*/  IMAD.MOV.U32 R13, RZ, RZ, RZ ;  /* 0x000000ffff0d7224 */ /* 0x000fce00078e00ff */
[----:B------:R-:W-:-:S07]  /*72e0*/  LEPC R20, `(.L_x_65) ;  /* 0x000000001014794e */ /* 0x000fce0000000000 */
[----:B-12-45:R-:W-:Y:S05]  /*72f0*/  CALL.ABS.NOINC R14 ;  /* 0x000000000e007343 */ /* 0x036fea0003c00000 */
.L_x_65:
        /* <DEDUP_REMOVED lines=18> */
.L_x_66:
[----:B------:R-:W-:Y:S01]  /*7420*/  ULDC.64 UR4, c[0x0][0x730] ;  /* 0x0001cc0000047ab9 */ /* 0x000fe20000000a00 */
[----:B------:R-:W-:Y:S02]  /*7430*/  SHF.L.U32 R0, R16, 0x5, RZ ;  /* 0x0000000510007819 */ /* 0x000fe400000006ff */
[----:B------:R-:W-:Y:S02]  /*7440*/  ISETP.NE.U32.AND P0, PT, RZ, UR4, PT ;  /* 0x00000004ff007c0c */ /* 0x000fe4000bf05070 */
[----:B--23--:R-:W-:Y:S02]  /*7450*/  SHF.R.U32.HI R4, RZ, 0x1, R16 ;  /* 0x00000001ff047819 */ /* 0x00cfe40000011610 */
[----:B------:R-:W-:Y:S02]  /*7460*/  ISETP.NE.AND.EX P0, PT, RZ, UR5, PT, P0 ;  /* 0x00000005ff007c0c */ /* 0x000fe4000bf05300 */
[C---:B------:R-:W-:Y:S02]  /*7470*/  LOP3.LUT R3, R0.reuse, 0xc0, RZ, 0xc0, !PT ;  /* 0x000000c000037812 */ /* 0x040fe400078ec0ff */
[----:B------:R-:W-:-:S02]  /*7480*/  LOP3.LUT R5, R0, 0x20, RZ, 0xc0, !PT ;  /* 0x0000002000057812 */ /* 0x000fc400078ec0ff */
[----:B------:R-:W-:Y:S01]  /*7490*/  LOP3.LUT R3, R3, 0x8, R4, 0xf8, !PT ;  /* 0x0000000803037812 */ /* 0x000fe200078ef804 */
[----:B------:R-:W-:Y:S01]  /*74a0*/  IMAD.SHL.U32 R4, R16, 0x4, RZ ;  /* 0x0000000410047824 */ /* 0x000fe200078e00ff */
[----:B------:R-:W-:Y:S01]  /*74b0*/  IADD3 R17, R17, 0x1f, RZ ;  /* 0x0000001f11117810 */ /* 0x000fe20007ffe0ff */
[----:B------:R-:W-:Y:S01]  /*74c0*/  IMAD R5, R18, 0x200, R5 ;  /* 0x0000020012057824 */ /* 0x000fe200078e0205 */
[----:B------:R-:W-:Y:S02]  /*74d0*/  LOP3.LUT R0, R0, 0x100, RZ, 0xc0, !PT ;  /* 0x0000010000007812 */ /* 0x000fe400078ec0ff */
[----:B------:R-:W-:Y:S01]  /*74e0*/  LOP3.LUT R3, R3, 0x18, R4, 0x78, !PT ;  /* 0x0000001803037812 */ /* 0x000fe200078e7804 */
[----:B----45:R-:W2:Y:S01]  /*74f0*/  @P0 LDC R19, c[0x0][0x720] ;  /* 0x0001c800ff130b82 */ /* 0x030ea20000000800 */
[----:B------:R-:W-:Y:S02]  /*7500*/  ISETP.GT.U32.AND P1, PT, R17, 0x3e, PT ;  /* 0x0000003e1100780c */ /* 0x000fe40003f24070 */
[----:B------:R-:W-:-:S02]  /*7510*/  IADD3 R3, R3, R5, R0 ;  /* 0x0000000503037210 */ /* 0x000fc40007ffe000 */
[----:B------:R-:W-:-:S03]  /*7520*/  LOP3.LUT P0, RZ, R16, 0x4, RZ, 0xc0, !PT ;  /* 0x0000000410ff7812 */ /* 0x000fc6000780c0ff */
[----:B------:R-:W-:Y:S02]  /*7530*/  IMAD R3, R3, 0x2, R2 ;  /* 0x0000000203037824 */ /* 0x000fe400078e0202 */
[-C--:B--2---:R-:W-:Y:S01]  /*7540*/  FMUL R7, R62, R19.reuse ;  /* 0x000000133e077220 */ /* 0x084fe20000400000 */
[-C--:B------:R-:W-:Y:S01]  /*7550*/  FMUL R0, R63, R19.reuse ;  /* 0x000000133f007220 */ /* 0x080fe20000400000 */
[-C--:B------:R-:W-:Y:S01]  /*7560*/  FMUL R9, R66, R19.reuse ;  /* 0x0000001342097220 */ /* 0x080fe20000400000 */
[-C--:B------:R-:W-:Y:S01]  /*7570*/  FMUL R10, R67, R19.reuse ;  /* 0x00000013430a7220 */ /* 0x080fe20000400000 */
[-C--:B------:R-:W-:Y:S01]  /*7580*/  FMUL R4, R56, R19.reuse ;  /* 0x0000001338047220 */ /* 0x080fe20000400000 */
[----:B------:R-:W-:Y:S01]  /*7590*/  FMUL R57, R57, R19 ;  /* 0x0000001339397220 */ /* 0x000fe20000400000 */
[----:B------:R-:W-:Y:S01]  /*75a0*/  F2FP.F16.F32.PACK_AB R7, R0, R7 ;  /* 0x000000070007723e */ /* 0x000fe200000000ff */
        /* <DEDUP_REMOVED lines=10> */
[----:B------:R-:W-:Y:S01]  /*7650*/  IMAD.MOV.U32 R0, RZ, RZ, 0x10 ;  /* 0x00000010ff007424 */ /* 0x000fe200078e00ff */
        /* <DEDUP_REMOVED lines=17> */
[----:B------:R-:W-:-:S02]  /*7770*/  F2FP.F16.F32.PACK_AB R4, R57, R4 ;  /* 0x000000043904723e */ /* 0x000fc400000000ff */
[----:B------:R-:W-:Y:S02]  /*7780*/  F2FP.F16.F32.PACK_AB R5, R22, R5 ;  /* 0x000000051605723e */ /* 0x000fe400000000ff */
[----:B------:R-:W-:Y:S02]  /*7790*/  F2FP.F16.F32.PACK_AB R6, R61, R6 ;  /* 0x000000063d06723e */ /* 0x000fe400000000ff */
[----:B------:R-:W-:Y:S02]  /*77a0*/  F2FP.F16.F32.PACK_AB R8, R65, R8 ;  /* 0x000000084108723e */ /* 0x000fe400000000ff */
[----:B------:R-:W-:Y:S02]  /*77b0*/  F2FP.F16.F32.PACK_AB R10, R69, R68 ;  /* 0x00000044450a723e */ /* 0x000fe400000000ff */
[----:B------:R-:W-:Y:S02]  /*77c0*/  F2FP.F16.F32.PACK_AB R11, R12, R11 ;  /* 0x0000000b0c0b723e */ /* 0x000fe400000000ff */
[----:B------:R-:W-:Y:S01]  /*77d0*/  SEL R0, R0, 0xfffffff0, !P0 ;  /* 0xfffffff000007807 */ /* 0x000fe20004000000 */
[----:B------:R-:W-:Y:S06]  /*77e0*/  @P1 BRA `(.L_x_67) ;  /* 0x0000000000041947 */ /* 0x000fec0003800000 */
[----:B------:R-:W-:-:S04]  /*77f0*/  DEPBAR.LE SB0, 0x1 ;  /* 0x000080400000791a */ /* 0x000fc80000000000 */
.L_x_67:
[----:B------:R-:W-:Y:S05]  /*7800*/  WARPSYNC.ALL ;  /* 0x0000000000007948 */ /* 0x000fea0003800000 */
[----:B------:R-:W-:Y:S01]  /*7810*/  BAR.SYNC.DEFER_BLOCKING 0x1, 0x80 ;  /* 0x0042000000007b1d */ /* 0x000fe20000010000 */
[----:B------:R-:W-:Y:S02]  /*7820*/  LEA R0, R0, R3, 0x1 ;  /* 0x0000000300007211 */ /* 0x000fe400078e08ff */
[----:B------:R-:W-:Y:S02]  /*7830*/  F2FP.F16.F32.PACK_AB R72, R73, R72 ;  /* 0x000000484948723e */ /* 0x000fe400000000ff */
[----:B------:R-:W-:Y:S01]  /*7840*/  F2FP.F16.F32.PACK_AB R80, R81, R80 ;  /* 0x000000505150723e */ /* 0x000fe200000000ff */
[----:B------:R-:W-:Y:S01]  /*7850*/  BSSY B0, `(.L_x_68) ;  /* 0x000001d000007945 */ /* 0x000fe20003800000 */
[----:B------:R-:W-:-:S02]  /*7860*/  F2FP.F16.F32.PACK_AB R73, R75, R74 ;  /* 0x0000004a4b49723e */ /* 0x000fc400000000ff */
[----:B------:R-:W-:Y:S02]  /*7870*/  F2FP.F16.F32.PACK_AB R81, R83, R82 ;  /* 0x000000525351723e */ /* 0x000fe400000000ff */
[----:B------:R-:W-:Y:S02]  /*7880*/  F2FP.F16.F32.PACK_AB R74, R77, R76 ;  /* 0x0000004c4d4a723e */ /* 0x000fe400000000ff */
[----:B------:R-:W-:Y:S02]  /*7890*/  F2FP.F16.F32.PACK_AB R75, R79, R78 ;  /* 0x0000004e4f4b723e */ /* 0x000fe400000000ff */
[----:B------:R-:W-:Y:S02]  /*78a0*/  F2FP.F16.F32.PACK_AB R82, R85, R84 ;  /* 0x000000545552723e */ /* 0x000fe400000000ff */
[----:B------:R-:W-:Y:S01]  /*78b0*/  F2FP.F16.F32.PACK_AB R83, R87, R86 ;  /* 0x000000565753723e */ /* 0x000fe200000000ff */
[----:B------:R2:W-:Y:S04]  /*78c0*/  STSM.16.M88.4 [R3], R4 ;  /* 0x0000000403007844 */ /* 0x0005e80000000200 */
[----:B------:R2:W-:Y:S01]  /*78d0*/  STSM.16.M88.4 [R0], R8 ;  /* 0x0000000800007844 */ /* 0x0005e20000000200 */
[----:B------:R-:W-:Y:S01]  /*78e0*/  @!PT LDS RZ, [RZ] ;  /* 0x00000000fffff984 */ /* 0x000fe20000000800 */
[----:B------:R-:W-:Y:S01]  /*78f0*/  @!PT LDS RZ, [RZ] ;  /* 0x00000000fffff984 */ /* 0x000fe20000000800 */
[----:B------:R-:W-:Y:S01]  /*7900*/  @!PT LDS RZ, [RZ] ;  /* 0x00000000fffff984 */ /* 0x000fe20000000800 */
[----:B------:R-:W-:Y:S01]  /*7910*/  @!PT LDS RZ, [RZ] ;  /* 0x00000000fffff984 */ /* 0x000fe20000000800 */
[----:B------:R3:W-:Y:S06]  /*7920*/  MEMBAR.ALL.CTA ;  /* 0x0000000000007992 */ /* 0x0007ec0000008000 */
[----:B---3--:R-:W3:Y:S02]  /*7930*/  FENCE.VIEW.ASYNC.S ;  /* 0x00000000000073c6 */ /* 0x008ee40000000000 */
[----:B---3--:R-:W-:Y:S06]  /*7940*/  BAR.SYNC.DEFER_BLOCKING 0x1, 0x80 ;  /* 0x0042000000007b1d */ /* 0x008fec0000010000 */
[----:B------:R-:W-:Y:S05]  /*7950*/  @P1 BRA `(.L_x_69) ;  /* 0x0000000000301947 */ /* 0x000fea0003800000 */
[----:B------:R-:W3:Y:S01]  /*7960*/  S2UR UR10, SR_CTAID.X ;  /* 0x00000000000a79c3 */ /* 0x000ee20000002500 */
[----:B------:R-:W-:Y:S01]  /*7970*/  ULDC.64 UR4, c[0x0][0x198] ;  /* 0x0000660000047ab9 */ /* 0x000fe20000000a00 */
[----:B------:R-:W-:Y:S01]  /*7980*/  R2UR UR8, R2 ;  /* 0x00000000020872ca */ /* 0x000fe200000e0000 */
[----:B------:R-:W-:Y:S01]  /*7990*/  UIADD3 UR4, UP0, UR4, 0x670, URZ ;  /* 0x0000067004047890 */ /* 0x000fe2000ff1e03f */
[----:B------:R-:W-:Y:S01]  /*79a0*/  UMOV UR9, URZ ;  /* 0x0000003f00097c82 */ /* 0x000fe20008000000 */
[----:B------:R-:W-:Y:S02]  /*79b0*/  UMOV UR11, UR36 ;  /* 0x00000024000b7c82 */ /* 0x000fe40008000000 */
[----:B------:R-:W-:Y:S01]  /*79c0*/  UIADD3.X UR5, URZ, UR5, URZ, UP0, !UPT ;  /* 0x000000053f057290 */ /* 0x000fe200087fe43f */
[----:B------:R-:W-:Y:S01]  /*79d0*/  UMOV UR12, UR37 ;  /* 0x00000025000c7c82 */ /* 0x000fe20008000000 */
[----:B---3--:R-:W-:-:S09]  /*79e0*/  USHF.L.U32 UR10, UR10, 0x6, URZ ;  /* 0x000000060a0a7899 */ /* 0x008fd2000800063f */
[----:B------:R3:W-:Y:S01]  /*79f0*/  UTMASTG.4D [UR8], [UR4] ;  /* 0x00000008040073b5 */ /* 0x0007e20008018000 */
[----:B------:R0:W-:Y:S01]  /*7a00*/  UTMACMDFLUSH ;  /* 0x00000000000079b7 */ /* 0x0001e20000000000 */
[----:B---3--:R-:W-:-:S04]  /*7a10*/  DEPBAR.LE SB0, 0x1 ;  /* 0x000080400000791a */ /* 0x008fc80000000000 */
.L_x_69:
[----:B------:R-:W-:Y:S05]  /*7a20*/  BSYNC B0 ;  /* 0x0000000000007941 */ /* 0x000fea0003800000 */
.L_x_68:
[----:B------:R-:W-:Y:S06]  /*7a30*/  BAR.SYNC.DEFER_BLOCKING 0x1, 0x80 ;  /* 0x0042000000007b1d */ /* 0x000fec0000010000 */
[----:B------:R-:W-:Y:S01]  /*7a40*/  BSSY B0, `(.L_x_70) ;  /* 0x0000017000007945 */ /* 0x000fe20003800000 */
[----:B------:R3:W-:Y:S04]  /*7a50*/  STSM.16.M88.4 [R3+0x1000], R72 ;  /* 0x0010004803007844 */ /* 0x0007e80000000200 */
[----:B------:R3:W-:Y:S01]  /*7a60*/  STSM.16.M88.4 [R0+0x1000], R80 ;  /* 0x0010005000007844 */ /* 0x0007e20000000200 */
[----:B------:R-:W-:Y:S01]  /*7a70*/  @!PT LDS RZ, [RZ] ;  /* 0x00000000fffff984 */ /* 0x000fe20000000800 */
[----:B------:R-:W-:Y:S01]  /*7a80*/  @!PT LDS RZ, [RZ] ;  /* 0x00000000fffff984 */ /* 0x000fe20000000800 */
[----:B------:R-:W-:Y:S01]  /*7a90*/  @!PT LDS RZ, [RZ] ;  /* 0x00000000fffff984 */ /* 0x000fe20000000800 */
[----:B------:R-:W-:Y:S01]  /*7aa0*/  @!PT LDS RZ, [RZ] ;  /* 0x00000000fffff984 */ /* 0x000fe20000000800 */
[----:B------:R4:W-:Y:S06]  /*7ab0*/  MEMBAR.ALL.CTA ;  /* 0x0000000000007992 */ /* 0x0009ec0000008000 */
[----:B----4-:R-:W4:Y:S02]  /*7ac0*/  FENCE.VIEW.ASYNC.S ;  /* 0x00000000000073c6 */ /* 0x010f240000000000 */
[----:B----4-:R-:W-:Y:S06]  /*7ad0*/  BAR.SYNC.DEFER_BLOCKING 0x1, 0x80 ;  /* 0x0042000000007b1d */ /* 0x010fec0000010000 */
[----:B------:R-:W-:Y:S05]  /*7ae0*/  @P1 BRA `(.L_x_71) ;  /* 0x0000000000301947 */ /* 0x000fea0003800000 */
[----:B------:R-:W4:Y:S01]  /*7af0*/  S2UR UR10, SR_CTAID.X ;  /* 0x00000000000a79c3 */ /* 0x000f220000002500 */
[----:B------:R-:W-:Y:S01]  /*7b00*/  R2UR UR8, R2 ;  /* 0x00000000020872ca */ /* 0x000fe200000e0000 */
[----:B------:R-:W-:Y:S01]  /*7b10*/  ULDC.64 UR4, c[0x0][0x198] ;  /* 0x0000660000047ab9 */ /* 0x000fe20000000a00 */
[----:B------:R-:W-:Y:S01]  /*7b20*/  UMOV UR9, 0x20 ;  /* 0x0000002000097882 */ /* 0x000fe20000000000 */
[----:B------:R-:W-:Y:S01]  /*7b30*/  UIADD3 UR4, UP0, UR4, 0x670, URZ ;  /* 0x0000067004047890 */ /* 0x000fe2000ff1e03f */
[----:B------:R-:W-:Y:S01]  /*7b40*/  UMOV UR11, UR36 ;  /* 0x00000024000b7c82 */ /* 0x000fe20008000000 */
[----:B------:R-:W-:Y:S02]  /*7b50*/  UMOV UR12, UR37 ;  /* 0x00000025000c7c82 */ /* 0x000fe40008000000 */
[----:B------:R-:W-:-:S06]  /*7b60*/  UIADD3.X UR5, URZ, UR5, URZ, UP0, !UPT ;  /* 0x000000053f057290 */ /* 0x000fcc00087fe43f */
[----:B------:R-:W-:Y:S02]  /*7b70*/  UIADD3 UR8, UR8, 0x1000, URZ ;  /* 0x0000100008087890 */ /* 0x000fe4000fffe03f */
[----:B----4-:R-:W-:-:S09]  /*7b80*/  USHF.L.U32 UR10, UR10, 0x6, URZ ;  /* 0x000000060a0a7899 */ /* 0x010fd2000800063f */
[----:B------:R4:W-:Y:S02]  /*7b90*/  UTMASTG.4D [UR8], [UR4] ;  /* 0x00000008040073b5 */ /* 0x0009e40008018000 */
[----:B----4-:R0:W-:Y:S02]  /*7ba0*/  UTMACMDFLUSH ;  /* 0x00000000000079b7 */ /* 0x0101e40000000000 */
.L_x_71:
[----:B------:R-:W-:Y:S05]  /*7bb0*/  BSYNC B0 ;  /* 0x0000000000007941 */ /* 0x000fea0003800000 */
.L_x_70:
[----:B------:R-:W-:-:S04]  /*7bc0*/  DEPBAR.LE SB0, 0x0 ;  /* 0x000080000000791a */ /* 0x000fc80000000000 */
[----:B------:R-:W-:Y:S05]  /*7bd0*/  EXIT ;  /* 0x000000000000794d */ /* 0x000fea0003800000 */
.L_x_7:
[----:B-1----:R1:W2:Y:S02]  /*7be0*/  SYNCS.PHASECHK.TRANS64.TRYWAIT P2, [R3+URZ+0xa048], R2 ;  /* 0x00a04802030075a7 */ /* 0x0022a4000804017f */
[----:B--2---:R-:W-:Y:S05]  /*7bf0*/  @!P2 NANOSLEEP.SYNCS 0x989680 ;  /* 0x009896800000a95d */ /* 0x004fea0003900000 */
[----:B------:R-:W2:Y:S02]  /*7c00*/  @!P2 SYNCS.PHASECHK.TRANS64 P2, [R3+URZ+0xa048], R2 ;  /* 0x00a048020300a5a7 */ /* 0x000ea4000804007f */
[----:B--2---:R-:W-:Y:S05]  /*7c10*/  @!P2 BRA `(.L_x_7) ;  /* 0xfffffffc00f0a947 */ /* 0x004fea000383ffff */
[----:B------:R-:W-:Y:S05]  /*7c20*/  BRA `(.L_x_72) ;  /* 0xffffff8800a87947 */ /* 0x000fea000383ffff */
.L_x_12:
[----:B-1----:R1:W2:Y:S02]  /*7c30*/  SYNCS.PHASECHK.TRANS64.TRYWAIT P1, [R2+URZ+0xa020], R3 ;  /* 0x00a02003020075a7 */ /* 0x0022a4000802017f */
[----:B--2---:R-:W-:Y:S05]  /*7c40*/  @!P1 NANOSLEEP.SYNCS 0x989680 ;  /* 0x009896800000995d */ /* 0x004fea0003900000 */
[----:B------:R-:W2:Y:S02]  /*7c50*/  @!P1 SYNCS.PHASECHK.TRANS64 P1, [R2+URZ+0xa020], R3 ;  /* 0x00a02003020095a7 */ /* 0x000ea4000802007f */
[----:B--2---:R-:W-:Y:S05]  /*7c60*/  @!P1 BRA `(.L_x_12) ;  /* 0xfffffffc00f09947 */ /* 0x004fea000383ffff */
[----:B------:R-:W-:Y:S05]  /*7c70*/  BRA `(.L_x_73) ;  /* 0xffffff8c00487947 */ /* 0x000fea000383ffff */
.L_x_14:
[----:B-1----:R1:W2:Y:S02]  /*7c80*/  SYNCS.PHASECHK.TRANS64.TRYWAIT P1, [R2+URZ+0xa020], R3 ;  /* 0x00a02003020075a7 */ /* 0x0022a4000802017f */
[----:B--2---:R-:W-:Y:S05]  /*7c90*/  @!P1 NANOSLEEP.SYNCS 0x989680 ;  /* 0x009896800000995d */ /* 0x004fea0003900000 */
[----:B------:R-:W2:Y:S02]  /*7ca0*/  @!P1 SYNCS.PHASECHK.TRANS64 P1, [R2+URZ+0xa020], R3 ;  /* 0x00a02003020095a7 */ /* 0x000ea4000802007f */
[----:B--2---:R-:W-:Y:S05]  /*7cb0*/  @!P1 BRA `(.L_x_14) ;  /* 0xfffffffc00f09947 */ /* 0x004fea000383ffff */
[----:B------:R-:W-:Y:S05]  /*7cc0*/  BRA `(.L_x_74) ;  /* 0xffffff8c00a07947 */ /* 0x000fea000383ffff */
.L_x_17:
[----:B-1----:R1:W2:Y:S02]  /*7cd0*/  SYNCS.PHASECHK.TRANS64.TRYWAIT P1, [R3+URZ+0xa020], R4 ;  /* 0x00a02004030075a7 */ /* 0x0022a4000802017f */
[----:B--2---:R-:W-:Y:S05]  /*7ce0*/  @!P1 NANOSLEEP.SYNCS 0x989680 ;  /* 0x009896800000995d */ /* 0x004fea0003900000 */
[----:B------:R-:W2:Y:S02]  /*7cf0*/  @!P1 SYNCS.PHASECHK.TRANS64 P1, [R3+URZ+0xa020], R4 ;  /* 0x00a02004030095a7 */ /* 0x000ea4000802007f */
[----:B--2---:R-:W-:Y:S05]  /*7d00*/  @!P1 BRA `(.L_x_17) ;  /* 0xfffffffc00f09947 */ /* 0x004fea000383ffff */
[----:B------:R-:W-:Y:S05]  /*7d10*/  BRA `(.L_x_75) ;  /* 0xffffff9000147947 */ /* 0x000fea000383ffff */
.L_x_19:
[----:B-1----:R1:W2:Y:S02]  /*7d20*/  SYNCS.PHASECHK.TRANS64.TRYWAIT P1, [R3+URZ+0xa020], R2 ;  /* 0x00a02002030075a7 */ /* 0x0022a4000802017f */
[----:B--2---:R-:W-:Y:S05]  /*7d30*/  @!P1 NANOSLEEP.SYNCS 0x989680 ;  /* 0x009896800000995d */ /* 0x004fea0003900000 */
[----:B------:R-:W2:Y:S02]  /*7d40*/  @!P1 SYNCS.PHASECHK.TRANS64 P1, [R3+URZ+0xa020], R2 ;  /* 0x00a02002030095a7 */ /* 0x000ea4000802007f */
[----:B--2---:R-:W-:Y:S05]  /*7d50*/  @!P1 BRA `(.L_x_19) ;  /* 0xfffffffc00f09947 */ /* 0x004fea000383ffff */
[----:B------:R-:W-:Y:S05]  /*7d60*/  BRA `(.L_x_76) ;  /* 0xffffff9000847947 */ /* 0x000fea000383ffff */
.L_x_21:
[----:B-1----:R1:W2:Y:S02]  /*7d70*/  SYNCS.PHASECHK.TRANS64.TRYWAIT P1, [R2+URZ+0xa040], R57 ;  /* 0x00a04039020075a7 */ /* 0x0022a4000802017f */
[----:B--2---:R-:W-:Y:S05]  /*7d80*/  @!P1 NANOSLEEP.SYNCS 0x989680 ;  /* 0x009896800000995d */ /* 0x004fea0003900000 */
[----:B------:R-:W2:Y:S02]  /*7d90*/  @!P1 SYNCS.PHASECHK.TRANS64 P1, [R2+URZ+0xa040], R57 ;  /* 0x00a04039020095a7 */ /* 0x000ea4000802007f */
[----:B--2---:R-:W-:Y:S05]  /*7da0*/  @!P1 BRA `(.L_x_21) ;  /* 0xfffffffc00f09947 */ /* 0x004fea000383ffff */
[----:B------:R-:W-:Y:S05]  /*7db0*/  BRA `(.L_x_77) ;  /* 0xffffff9000fc7947 */ /* 0x000fea000383ffff */
.L_x_22:
[----:B--2---:R2:W3:Y:S02]  /*7dc0*/  SYNCS.PHASECHK.TRANS64.TRYWAIT P1, [R2+URZ+0xa000], R57 ;  /* 0x00a00039020075a7 */ /* 0x0044e4000802017f */
[----:B---3--:R-:W-:Y:S05]  /*7dd0*/  @!P1 NANOSLEEP.SYNCS 0x989680 ;  /* 0x009896800000995d */ /* 0x008fea0003900000 */
[----:B------:R-:W3:Y:S02]  /*7de0*/  @!P1 SYNCS.PHASECHK.TRANS64 P1, [R2+URZ+0xa000], R57 ;  /* 0x00a00039020095a7 */ /* 0x000ee4000802007f */
[----:B---3--:R-:W-:Y:S05]  /*7df0*/  @!P1 BRA `(.L_x_22) ;  /* 0xfffffffc00f09947 */ /* 0x008fea000383ffff */
[----:B------:R-:W-:Y:S05]  /*7e00*/  BRA `(.L_x_78) ;  /* 0xffffff9400087947 */ /* 0x000fea000383ffff */
.L_x_23:
[----:B--2---:R2:W3:Y:S02]  /*7e10*/  SYNCS.PHASECHK.TRANS64.TRYWAIT P6, [R2+URZ+0xa008], R57 ;  /* 0x00a00839020075a7 */ /* 0x0044e400080c017f */
[----:B---3--:R-:W-:Y:S05]  /*7e20*/  @!P6 NANOSLEEP.SYNCS 0x989680 ;  /* 0x009896800000e95d */ /* 0x008fea0003900000 */
[----:B------:R-:W3:Y:S02]  /*7e30*/  @!P6 SYNCS.PHASECHK.TRANS64 P6, [R2+URZ+0xa008], R57 ;  /* 0x00a008390200e5a7 */ /* 0x000ee400080c007f */
[----:B---3--:R-:W-:Y:S05]  /*7e40*/  @!P6 BRA `(.L_x_23) ;  /* 0xfffffffc00f0e947 */ /* 0x008fea000383ffff */
[----:B------:R-:W-:Y:S05]  /*7e50*/  BRA `(.L_x_79) ;  /* 0xffffffa000407947 */ /* 0x000fea000383ffff */
.L_x_25:
[----:B--2---:R2:W3:Y:S02]  /*7e60*/  SYNCS.PHASECHK.TRANS64.TRYWAIT P2, [R19+URZ+0xa000], R14 ;  /* 0x00a0000e130075a7 */ /* 0x0044e4000804017f */
[----:B---3--:R-:W-:Y:S05]  /*7e70*/  @!P2 NANOSLEEP.SYNCS 0x989680 ;  /* 0x009896800000a95d */ /* 0x008fea0003900000 */
[----:B------:R-:W3:Y:S02]  /*7e80*/  @!P2 SYNCS.PHASECHK.TRANS64 P2, [R19+URZ+0xa000], R14 ;  /* 0x00a0000e1300a5a7 */ /* 0x000ee4000804007f */
[----:B---3--:R-:W-:Y:S05]  /*7e90*/  @!P2 BRA `(.L_x_25) ;  /* 0xfffffffc00f0a947 */ /* 0x008fea000383ffff */
[----:B------:R-:W-:Y:S05]  /*7ea0*/  BRA `(.L_x_80) ;  /* 0xffffffac00207947 */ /* 0x000fea000383ffff */
.L_x_28:
[----:B-1----:R1:W2:Y:S02]  /*7eb0*/  SYNCS.PHASECHK.TRANS64.TRYWAIT P3, [R14+URZ+0xa020], R19 ;  /* 0x00a020130e0075a7 */ /* 0x0022a4000806017f */
[----:B--2---:R-:W-:Y:S05]  /*7ec0*/  @!P3 NANOSLEEP.SYNCS 0x989680 ;  /* 0x009896800000b95d */ /* 0x004fea0003900000 */
[----:B------:R-:W2:Y:S02]  /*7ed0*/  @!P3 SYNCS.PHASECHK.TRANS64 P3, [R14+URZ+0xa020], R19 ;  /* 0x00a020130e00b5a7 */ /* 0x000ea4000806007f */
[----:B--2---:R-:W-:Y:S05]  /*7ee0*/  @!P3 BRA `(.L_x_28) ;  /* 0xfffffffc00f0b947 */ /* 0x004fea000383ffff */
[----:B------:R-:W-:Y:S05]  /*7ef0*/  BRA `(.L_x_81) ;  /* 0xffffffac00887947 */ /* 0x000fea000383ffff */
.L_x_30:
[----:B-1----:R1:W2:Y:S02]  /*7f00*/  SYNCS.PHASECHK.TRANS64.TRYWAIT P4, [R22+URZ+0xa000], R89 ;  /* 0x00a00059160075a7 */ /* 0x0022a4000808017f */
[----:B--2---:R-:W-:Y:S05]  /*7f10*/  @!P4 NANOSLEEP.SYNCS 0x989680 ;  /* 0x009896800000c95d */ /* 0x004fea0003900000 */
[----:B------:R-:W2:Y:S02]  /*7f20*/  @!P4 SYNCS.PHASECHK.TRANS64 P4, [R22+URZ+0xa000], R89 ;  /* 0x00a000591600c5a7 */ /* 0x000ea4000808007f */
[----:B--2---:R-:W-:Y:S05]  /*7f30*/  @!P4 BRA `(.L_x_30) ;  /* 0xfffffffc00f0c947 */ /* 0x004fea000383ffff */
[----:B------:R-:W-:Y:S05]  /*7f40*/  BRA `(.L_x_82) ;  /* 0xffffffb000f47947 */ /* 0x000fea000383ffff */
.L_x_34:
[----:B-1----:R1:W2:Y:S02]  /*7f50*/  SYNCS.PHASECHK.TRANS64.TRYWAIT P2, [R14+URZ+0xa020], R21 ;  /* 0x00a020150e0075a7 */ /* 0x0022a4000804017f */
[----:B--2---:R-:W-:Y:S05]  /*7f60*/  @!P2 NANOSLEEP.SYNCS 0x989680 ;  /* 0x009896800000a95d */ /* 0x004fea0003900000 */
[----:B------:R-:W2:Y:S02]  /*7f70*/  @!P2 SYNCS.PHASECHK.TRANS64 P2, [R14+URZ+0xa020], R21 ;  /* 0x00a020150e00a5a7 */ /* 0x000ea4000804007f */
[----:B--2---:R-:W-:Y:S05]  /*7f80*/  @!P2 BRA `(.L_x_34) ;  /* 0xfffffffc00f0a947 */ /* 0x004fea000383ffff */
[----:B------:R-:W-:Y:S05]  /*7f90*/  BRA `(.L_x_83) ;  /* 0xffffffc4005c7947 */ /* 0x000fea000383ffff */
.L_x_38:
[----:B--2---:R2:W3:Y:S02]  /*7fa0*/  SYNCS.PHASECHK.TRANS64.TRYWAIT P1, [R19+URZ+0xa000], R18 ;  /* 0x00a00012130075a7 */ /* 0x0044e4000802017f */
[----:B---3--:R-:W-:Y:S05]  /*7fb0*/  @!P1 NANOSLEEP.SYNCS 0x989680 ;  /* 0x009896800000995d */ /* 0x008fea0003900000 */
[----:B------:R-:W3:Y:S02]  /*7fc0*/  @!P1 SYNCS.PHASECHK.TRANS64 P1, [R19+URZ+0xa000], R18 ;  /* 0x00a00012130095a7 */ /* 0x000ee4000802007f */
[----:B---3--:R-:W-:Y:S05]  /*7fd0*/  @!P1 BRA `(.L_x_38) ;  /* 0xfffffffc00f09947 */ /* 0x008fea000383ffff */
[----:B------:R-:W-:Y:S05]  /*7fe0*/  BRA `(.L_x_84) ;  /* 0xffffffc400f87947 */ /* 0x000fea000383ffff */
.L_x_41:
[----:B-1----:R1:W2:Y:S02]  /*7ff0*/  SYNCS.PHASECHK.TRANS64.TRYWAIT P2, [R18+URZ+0xa020], R19 ;  /* 0x00a02013120075a7 */ /* 0x0022a4000804017f */
[----:B--2---:R-:W-:Y:S05]  /*8000*/  @!P2 NANOSLEEP.SYNCS 0x989680 ;  /* 0x009896800000a95d */ /* 0x004fea0003900000 */
[----:B------:R-:W2:Y:S02]  /*8010*/  @!P2 SYNCS.PHASECHK.TRANS64 P2, [R18+URZ+0xa020], R19 ;  /* 0x00a020131200a5a7 */ /* 0x000ea4000804007f */
[----:B--2---:R-:W-:Y:S05]  /*8020*/  @!P2 BRA `(.L_x_41) ;  /* 0xfffffffc00f0a947 */ /* 0x004fea000383ffff */
[----:B------:R-:W-:Y:S05]  /*8030*/  BRA `(.L_x_85) ;  /* 0xffffffc8007c7947 */ /* 0x000fea000383ffff */
.L_x_44:
[----:B------:R1:W1:Y:S02]  /*8040*/  SYNCS.PHASECHK.TRANS64.TRYWAIT P5, [R89+URZ+0xa000], R90 ;  /* 0x00a0005a590075a7 */ /* 0x00026400080a017f */
[----:B-1----:R-:W-:Y:S05]  /*8050*/  @!P5 NANOSLEEP.SYNCS 0x989680 ;  /* 0x009896800000d95d */ /* 0x002fea0003900000 */
[----:B------:R-:W1:Y:S02]  /*8060*/  @!P5 SYNCS.PHASECHK.TRANS64 P5, [R89+URZ+0xa000], R90 ;  /* 0x00a0005a5900d5a7 */ /* 0x000e6400080a007f */
[----:B-1----:R-:W-:Y:S05]  /*8070*/  @!P5 BRA `(.L_x_44) ;  /* 0xfffffffc00f0d947 */ /* 0x002fea000383ffff */
[----:B------:R-:W-:Y:S05]  /*8080*/  BRA `(.L_x_86) ;  /* 0xffffffd400047947 */ /* 0x000fea000383ffff */
.L_x_48:
[----:B-1----:R1:W2:Y:S02]  /*8090*/  SYNCS.PHASECHK.TRANS64.TRYWAIT P1, [R6+URZ+0xa020], R21 ;  /* 0x00a02015060075a7 */ /* 0x0022a4000802017f */
[----:B--2---:R-:W-:Y:S05]  /*80a0*/  @!P1 NANOSLEEP.SYNCS 0x989680 ;  /* 0x009896800000995d */ /* 0x004fea0003900000 */
[----:B------:R-:W2:Y:S02]  /*80b0*/  @!P1 SYNCS.PHASECHK.TRANS64 P1, [R6+URZ+0xa020], R21 ;  /* 0x00a02015060095a7 */ /* 0x000ea4000802007f */
[----:B--2---:R-:W-:Y:S05]  /*80c0*/  @!P1 BRA `(.L_x_48) ;  /* 0xfffffffc00f09947 */ /* 0x004fea000383ffff */
[----:B------:R-:W-:Y:S05]  /*80d0*/  BRA `(.L_x_87) ;  /* 0xffffffe400587947 */ /* 0x000fea000383ffff */
        .weak           $__internal_0_$__cuda_sm20_rcp_rn_f32_slowpath
        .type           $__internal_0_$__cuda_sm20_rcp_rn_f32_slowpath,@function
        .size           $__internal_0_$__cuda_sm20_rcp_rn_f32_slowpath,(.L_x_93 - $__internal_0_$__cuda_sm20_rcp_rn_f32_slowpath)
$__internal_0_$__cuda_sm20_rcp_rn_f32_slowpath:
[----:B------:R-:W-:Y:S01]  /*80e0*/  IMAD.SHL.U32 R0, R3, 0x2, RZ ;  /* 0x0000000203007824 */ /* 0x000fe200078e00ff */
[----:B------:R-:W-:Y:S04]  /*80f0*/  BSSY B2, `(.L_x_88) ;  /* 0x0000030000027945 */ /* 0x000fe80003800000 */
[----:B------:R-:W-:-:S04]  /*8100*/  SHF.R.U32.HI R13, RZ, 0x18, R0 ;  /* 0x00000018ff0d7819 */ /* 0x000fc80000011600 */
[----:B------:R-:W-:-:S13]  /*8110*/  ISETP.NE.U32.AND P0, PT, R13, RZ, PT ;  /* 0x000000ff0d00720c */ /* 0x000fda0003f05070 */
[----:B------:R-:W-:Y:S05]  /*8120*/  @P0 BRA `(.L_x_89) ;  /* 0x0000000000280947 */ /* 0x000fea0003800000 */
[----:B------:R-:W-:-:S05]  /*8130*/  IMAD.SHL.U32 R0, R3, 0x2, RZ ;  /* 0x0000000203007824 */ /* 0x000fca00078e00ff */
[----:B------:R-:W-:-:S13]  /*8140*/  ISETP.NE.AND P0, PT, R0, RZ, PT ;  /* 0x000000ff0000720c */ /* 0x000fda0003f05270 */
[----:B------:R-:W-:Y:S01]  /*8150*/  @P0 FFMA R9, R3, 1.84467440737095516160e+19, RZ ;  /* 0x5f80000003090823 */ /* 0x000fe200000000ff */
[----:B------:R-:W-:Y:S08]  /*8160*/  @!P0 MUFU.RCP R8, R3 ;  /* 0x0000000300088308 */ /* 0x000ff00000001000 */
[----:B------:R-:W1:Y:S02]  /*8170*/  @P0 MUFU.RCP R0, R9 ;  /* 0x0000000900000308 */ /* 0x000e640000001000 */
[----:B-1----:R-:W-:-:S04]  /*8180*/  @P0 FFMA R10, R9, R0, -1 ;  /* 0xbf800000090a0423 */ /* 0x002fc80000000000 */
[----:B------:R-:W-:-:S04]  /*8190*/  @P0 FADD.FTZ R11, -R10, -RZ ;  /* 0x800000ff0a0b0221 */ /* 0x000fc80000010100 */
[----:B------:R-:W-:-:S04]  /*81a0*/  @P0 FFMA R0, R0, R11, R0 ;  /* 0x0000000b00000223 */ /* 0x000fc80000000000 */
[----:B------:R-:W-:Y:S01]  /*81b0*/  @P0 FFMA R8, R0, 1.84467440737095516160e+19, RZ ;  /* 0x5f80000000080823 */ /* 0x000fe200000000ff */
[----:B------:R-:W-:Y:S06]  /*81c0*/  BRA `(.L_x_90) ;  /* 0x0000000000887947 */ /* 0x000fec0003800000 */
.L_x_89:
[----:B------:R-:W-:-:S04]  /*81d0*/  IADD3 R20, R13, -0xfd, RZ ;  /* 0xffffff030d147810 */ /* 0x000fc80007ffe0ff */
[----:B------:R-:W-:-:S13]  /*81e0*/  ISETP.GT.U32.AND P0, PT, R20, 0x1, PT ;  /* 0x000000011400780c */ /* 0x000fda0003f04070 */
[----:B------:R-:W-:Y:S05]  /*81f0*/  @P0 BRA `(.L_x_91) ;  /* 0x0000000000780947 */ /* 0x000fea0003800000 */
[----:B------:R-:W-:Y:S01]  /*8200*/  LOP3.LUT R0, R3, 0x7fffff, RZ, 0xc0, !PT ;  /* 0x007fffff03007812 */ /* 0x000fe200078ec0ff */
[----:B------:R-:W-:-:S03]  /*8210*/  IMAD.MOV.U32 R11, RZ, RZ, 0x3 ;  /* 0x00000003ff0b7424 */ /* 0x000fc600078e00ff */
[----:B------:R-:W-:Y:S02]  /*8220*/  LOP3.LUT R0, R0, 0x3f800000, RZ, 0xfc, !PT ;  /* 0x3f80000000007812 */ /* 0x000fe400078efcff */
[----:B------:R-:W-:Y:S02]  /*8230*/  SHF.L.U32 R11, R11, R20, RZ ;  /* 0x000000140b0b7219 */ /* 0x000fe400000006ff */
[----:B------:R-:W1:Y:S02]  /*8240*/  MUFU.RCP R9, R0 ;  /* 0x0000000000097308 */ /* 0x000e640000001000 */
[----:B-1----:R-:W-:-:S04]  /*8250*/  FFMA R8, R0, R9, -1 ;  /* 0xbf80000000087423 */ /* 0x002fc80000000009 */
[----:B------:R-:W-:-:S04]  /*8260*/  FADD.FTZ R8, -R8, -RZ ;  /* 0x800000ff08087221 */ /* 0x000fc80000010100 */
[CCC-:B------:R-:W-:Y:S01]  /*8270*/  FFMA.RM R10, R9.reuse, R8.reuse, R9.reuse ;  /* 0x00000008090a7223 */ /* 0x1c0fe20000004009 */
[----:B------:R-:W-:-:S04]  /*8280*/  FFMA.RP R9, R9, R8, R9 ;  /* 0x0000000809097223 */ /* 0x000fc80000008009 */
[C---:B------:R-:W-:Y:S02]  /*8290*/  LOP3.LUT R8, R10.reuse, 0x7fffff, RZ, 0xc0, !PT ;  /* 0x007fffff0a087812 */ /* 0x040fe400078ec0ff */
[----:B------:R-:W-:Y:S02]  /*82a0*/  FSETP.NEU.FTZ.AND P0, PT, R10, R9, PT ;  /* 0x000000090a00720b */ /* 0x000fe40003f1d000 */
[----:B------:R-:W-:Y:S02]  /*82b0*/  LOP3.LUT R8, R8, 0x800000, RZ, 0xfc, !PT ;  /* 0x0080000008087812 */ /* 0x000fe400078efcff */
[----:B------:R-:W-:Y:S02]  /*82c0*/  SEL R9, RZ, 0xffffffff, !P0 ;  /* 0xffffffffff097807 */ /* 0x000fe40004000000 */
[----:B------:R-:W-:-:S03]  /*82d0*/  LOP3.LUT R11, R11, R8, RZ, 0xc0, !PT ;  /* 0x000000080b0b7212 */ /* 0x000fc600078ec0ff */
[----:B------:R-:W-:Y:S01]  /*82e0*/  IMAD.MOV R9, RZ, RZ, -R9 ;  /* 0x000000ffff097224 */ /* 0x000fe200078e0a09 */
[----:B------:R-:W-:-:S04]  /*82f0*/  SHF.R.U32.HI R11, RZ, R20, R11 ;  /* 0x00000014ff0b7219 */ /* 0x000fc8000001160b */
[--C-:B------:R-:W-:Y:S01]  /*8300*/  LOP3.LUT P1, RZ, R9, R20, R8.reuse, 0xf8, !PT ;  /* 0x0000001409ff7212 */ /* 0x100fe2000782f808 */
[----:B------:R-:W-:Y:S01]  /*8310*/  VIADD R9, R13, 0xffffff04 ;  /* 0xffffff040d097836 */ /* 0x000fe20000000000 */
[C---:B------:R-:W-:Y:S02]  /*8320*/  LOP3.LUT P0, RZ, R11.reuse, 0x1, RZ, 0xc0, !PT ;  /* 0x000000010bff7812 */ /* 0x040fe4000780c0ff */
[----:B------:R-:W-:Y:S02]  /*8330*/  LOP3.LUT P2, RZ, R11, 0x2, RZ, 0xc0, !PT ;  /* 0x000000020bff7812 */ /* 0x000fe4000784c0ff */
[----:B------:R-:W-:Y:S02]  /*8340*/  SHF.R.U32.HI R8, RZ, R9, R8 ;  /* 0x00000009ff087219 */ /* 0x000fe40000011608 */
[----:B------:R-:W-:Y:S02]  /*8350*/  PLOP3.LUT P0, PT, P0, P1, P2, 0xe0, 0x0 ;  /* 0x000000000000781c */ /* 0x000fe40000703c20 */
[----:B------:R-:W-:-:S02]  /*8360*/  LOP3.LUT P1, RZ, R3, 0x7fffff, RZ, 0xc0, !PT ;  /* 0x007fffff03ff7812 */ /* 0x000fc4000782c0ff */
[----:B------:R-:W-:-:S04]  /*8370*/  SEL R0, RZ, 0x1, !P0 ;  /* 0x00000001ff007807 */ /* 0x000fc80004000000 */
[----:B------:R-:W-:-:S04]  /*8380*/  IADD3 R0, -R0, RZ, RZ ;  /* 0x000000ff00007210 */ /* 0x000fc80007ffe1ff */
[----:B------:R-:W-:-:S13]  /*8390*/  ISETP.GE.AND P0, PT, R0, RZ, PT ;  /* 0x000000ff0000720c */ /* 0x000fda0003f06270 */
[----:B------:R-:W-:-:S05]  /*83a0*/  @!P0 VIADD R8, R8, 0x1 ;  /* 0x0000000108088836 */ /* 0x000fca0000000000 */
[----:B------:R-:W-:-:S04]  /*83b0*/  @!P1 SHF.L.U32 R8, R8, 0x1, RZ ;  /* 0x0000000108089819 */ /* 0x000fc800000006ff */
[----:B------:R-:W-:Y:S01]  /*83c0*/  LOP3.LUT R8, R8, 0x80000000, R3, 0xf8, !PT ;  /* 0x8000000008087812 */ /* 0x000fe200078ef803 */
[----:B------:R-:W-:Y:S06]  /*83d0*/  BRA `(.L_x_90) ;  /* 0x0000000000047947 */ /* 0x000fec0003800000 */
.L_x_91:
[----:B------:R1:W2:Y:S02]  /*83e0*/  MUFU.RCP R8, R3 ;  /* 0x0000000300087308 */ /* 0x0002a40000001000 */
.L_x_90:
[----:B------:R-:W-:Y:S05]  /*83f0*/  BSYNC B2 ;  /* 0x0000000000027941 */ /* 0x000fea0003800000 */
.L_x_88:
[----:B--2---:R-:W-:Y:S01]  /*8400*/  IMAD.MOV.U32 R0, RZ, RZ, R8 ;  /* 0x000000ffff007224 */ /* 0x004fe200078e0008 */
[----:B------:R-:W-:Y:S01]  /*8410*/  MOV R9, 0x0 ;  /* 0x0000000000097802 */ /* 0x000fe20000000f00 */
[----:B------:R-:W-:-:S04]  /*8420*/  IMAD.MOV.U32 R8, RZ, RZ, R12 ;  /* 0x000000ffff087224 */ /* 0x000fc800078e000c */
[----:B-1----:R-:W-:Y:S05]  /*8430*/  RET.REL.NODEC R8 `(_ZN7cutlass13device_kernelINS_4fmha6kernel13FmhaKernelTmaINS1_10collective15FmhaMainloopTmaINS_6half_tEfN4cute5tupleIJNS7_1CILi64EEESA_SA_EEENS4_14ResidualFusionEJEEENS4_15FmhaFwdEpilogueIS6_fSB_EEJEEEEEvNT_6ParamsE) ;  /* 0xffffff7808f07950 */ /* 0x002fea0003c3ffff */
.L_x_92:
[----:B------:R-:W-:-:S00]  /*8440*/  BRA `(.L_x_92) ;  /* 0xfffffffc00fc7947 */ /* 0x000fc0000383ffff */
[----:B------:R-:W-:-:S00]  /*8450*/  NOP ;  /* 0x0000000000007918 */ /* 0x000fc00000000000 */
        /* <DEDUP_REMOVED lines=10> */
.L_x_93:


//--------------------- .nv.global.init           --------------------------
	.section	.nv.global.init,"aw",@progbits
.nv.global.init:
	.type		$str$23,@object
	.size		$str$23,($str$24 - $str$23)
$str$23:
        /*0000*/ 	.byte	0x28, 0x61, 0x64, 0x64, 0x72, 0x65, 0x73, 0x73, 0x20, 0x26, 0x20, 0x6d, 0x61, 0x73, 0x6b, 0x29
        /*0010*/ 	.byte	0x20, 0x3d, 0x3d, 0x20, 0x30, 0x00
	.type		$str$24,@object
	.size		$str$24,(__unnamed_1 - $str$24)
$str$24:
        /*0016*/ 	.byte	0x2f, 0x74, 0x6d, 0x70, 0x2f, 0x63, 0x75, 0x74, 0x6c, 0x61, 0x73, 0x73, 0x5f, 0x73, 0x77, 0x65
        /*0026*/ 	.byte	0x65, 0x70, 0x5f, 0x73, 0x72, 0x63, 0x2f, 0x69, 0x6e, 0x63, 0x6c, 0x75, 0x64, 0x65, 0x2f, 0x63
        /*0036*/ 	.byte	0x75, 0x74, 0x65, 0x2f, 0x70, 0x6f, 0x69, 0x6e, 0x74, 0x65, 0x72, 0x5f, 0x66, 0x6c, 0x61, 0x67
        /*0046*/ 	.byte	0x67, 0x65, 0x64, 0x2e, 0x68, 0x70, 0x70, 0x00
	.type		__unnamed_1,@object
	.size		__unnamed_1,(.L_0 - __unnamed_1)
__unnamed_1:
        /*004e*/ 	.byte	0x61, 0x75, 0x74, 0x6f, 0x20, 0x63, 0x75, 0x74, 0x65, 0x3a, 0x3a, 0x61, 0x73, 0x5f, 0x70, 0x6f
        /* <DEDUP_REMOVED lines=27> */
        /*020e*/ 	.byte	0x3e, 0x3e, 0x3e, 0x3e, 0x3e, 0x5d, 0x00
.L_0:


//--------------------- .nv.shared._ZN7cutlass13device_kernelINS_4fmha6kernel13FmhaKernelTmaINS1_10collective15FmhaMainloopTmaINS_6half_tEfN4cute5tupleIJNS7_1CILi64EEESA_SA_EEENS4_14ResidualFusionEJEEENS4_15FmhaFwdEpilogueIS6_fSB_EEJEEEEEvNT_6ParamsE --------------------------
	.section	.nv.shared._ZN7cutlass13device_kernelINS_4fmha6kernel13FmhaKernelTmaINS1_10collective15FmhaMainloopTmaINS_6half_tEfN4cute5tupleIJNS7_1CILi64EEESA_SA_EEENS4_14ResidualFusionEJEEENS4_15FmhaFwdEpilogueIS6_fSB_EEJEEEEEvNT_6ParamsE,"aw",@nobits
	.sectionflags	@""
	.align	16
	.zero		1024


//--------------------- .nv.shared.reserved.0     --------------------------
	.section	.nv.shared.reserved.0,"aw",@nobits
	.weak		__nv_reservedSMEM_offset_0_alias
	.size		__nv_reservedSMEM_offset_0_alias, 0, 0
	.other		__nv_reservedSMEM_offset_0_alias,@"STO_CUDA_RESERVED_SHARED STV_DEFAULT"
__nv_reservedSMEM_offset_0_alias:
	.zero		0


//--------------------- .nv.global                --------------------------
	.section	.nv.global,"aw",@nobits
.nv.global:
	.type		_ZN39_INTERNAL_3fbeb2b2_4_k_cu_a850b6ae_30144cute1_E,@object
	.size		_ZN39_INTERNAL_3fbeb2b2_4_k_cu_a850b6ae_30144cute1_E,(_ZN39_INTERNAL_3fbeb2b2_4_k_cu_a850b6ae_30144cuda3std3__45__cpo6cbeginE - _ZN39_INTERNAL_3fbeb2b2_4_k_cu_a850b6ae_30144cute1_E)
_ZN39_INTERNAL_3fbeb2b2_4_k_cu_a850b6ae_30144cute1_E:
	.zero		1
	.type		_ZN39_INTERNAL_3fbeb2b2_4_k_cu_a850b6ae_30144cuda3std3__45__cpo6cbeginE,@object
	.size		_ZN39_INTERNAL_3fbeb2b2_4_k_cu_a850b6ae_30144cuda3std3__45__cpo6cbeginE,(_ZN39_INTERNAL_3fbeb2b2_4_k_cu_a850b6ae_30144cuda3std3__48in_placeE - _ZN39_INTERNAL_3fbeb2b2_4_k_cu_a850b6ae_30144cuda3std3__45__cpo6cbeginE)
_ZN39_INTERNAL_3fbeb2b2_4_k_cu_a850b6ae_30144cuda3std3__45__cpo6cbeginE:
	.zero		1
	.type		_ZN39_INTERNAL_3fbeb2b2_4_k_cu_a850b6ae_30144cuda3std3__48in_placeE,@object
	.size		_ZN39_INTERNAL_3fbeb2b2_4_k_cu_a850b6ae_30144cuda3std3__48in_placeE,(_ZN39_INTERNAL_3fbeb2b2_4_k_cu_a850b6ae_30144cuda3std6ranges3__45__cpo9iter_moveE - _ZN39_INTERNAL_3fbeb2b2_4_k_cu_a850b6ae_30144cuda3std3__48in_placeE)
_ZN39_INTERNAL_3fbeb2b2_4_k_cu_a850b6ae_30144cuda3std3__48in_placeE:
	.zero		1
	.type		_ZN39_INTERNAL_3fbeb2b2_4_k_cu_a850b6ae_30144cuda3std6ranges3__45__cpo9iter_moveE,@object
	.size		_ZN39_INTERNAL_3fbeb2b2_4_k_cu_a850b6ae_30144cuda3std6ranges3__45__cpo9iter_moveE,(_ZN39_INTERNAL_3fbeb2b2_4_k_cu_a850b6ae_30144cuda3std3__45__cpo5beginE - _ZN39_INTERNAL_3fbeb2b2_4_k_cu_a850b6ae_30144cuda3std6ranges3__45__cpo9iter_moveE)
_ZN39_INTERNAL_3fbeb2b2_4_k_cu_a850b6ae_30144cuda3std6ranges3__45__cpo9iter_moveE:
	.zero		1
	.type		_ZN39_INTERNAL_3fbeb2b2_4_k_cu_a850b6ae_30144cuda3std3__45__cpo5beginE,@object
	.size		_ZN39_INTERNAL_3fbeb2b2_4_k_cu_a850b6ae_30144cuda3std3__45__cpo5beginE,(_ZN39_INTERNAL_3fbeb2b2_4_k_cu_a850b6ae_30144cuda3std3__441_GLOBAL__N__3fbeb2b2_4_k_cu_a850b6ae_30146ignoreE - _ZN39_INTERNAL_3fbeb2b2_4_k_cu_a850b6ae_30144cuda3std3__45__cpo5beginE)
_ZN39_INTERNAL_3fbeb2b2_4_k_cu_a850b6ae_30144cuda3std3__45__cpo5beginE:
	.zero		1
	.type		_ZN39_INTERNAL_3fbeb2b2_4_k_cu_a850b6ae_30144cuda3std3__441_GLOBAL__N__3fbeb2b2_4_k_cu_a850b6ae_30146ignoreE,@object
	.size		_ZN39_INTERNAL_3fbeb2b2_4_k_cu_a850b6ae_30144cuda3std3__441_GLOBAL__N__3fbeb2b2_4_k_cu_a850b6ae_30146ignoreE,(_ZN39_INTERNAL_3fbeb2b2_4_k_cu_a850b6ae_30144cute7productE - _ZN39_INTERNAL_3fbeb2b2_4_k_cu_a850b6ae_30144cuda3std3__441_GLOBAL__N__3fbeb2b2_4_k_cu_a850b6ae_30146ignoreE)
_ZN39_INTERNAL_3fbeb2b2_4_k_cu_a850b6ae_30144cuda3std3__441_GLOBAL__N__3fbeb2b2_4_k_cu_a850b6ae_30146ignoreE:
	.zero		1
	.type		_ZN39_INTERNAL_3fbeb2b2_4_k_cu_a850b6ae_30144cute7productE,@object
	.size		_ZN39_INTERNAL_3fbeb2b2_4_k_cu_a850b6ae_30144cute7productE,(_ZN39_INTERNAL_3fbeb2b2_4_k_cu_a850b6ae_30144cuda3std3__45__cpo3endE - _ZN39_INTERNAL_3fbeb2b2_4_k_cu_a850b6ae_30144cute7productE)
_ZN39_INTERNAL_3fbeb2b2_4_k_cu_a850b6ae_30144cute7productE:
	.zero		1
	.type		_ZN39_INTERNAL_3fbeb2b2_4_k_cu_a850b6ae_30144cuda3std3__45__cpo3endE,@object
	.size		_ZN39_INTERNAL_3fbeb2b2_4_k_cu_a850b6ae_30144cuda3std3__45__cpo3endE,(_ZN39_INTERNAL_3fbeb2b2_4_k_cu_a850b6ae_30144cuda3std3__419piecewise_constructE - _ZN39_INTERNAL_3fbeb2b2_4_k_cu_a850b6ae_30144cuda3std3__45__cpo3endE)
_ZN39_INTERNAL_3fbeb2b2_4_k_cu_a850b6ae_30144cuda3std3__45__cpo3endE:
	.zero		1
	.type		_ZN39_INTERNAL_3fbeb2b2_4_k_cu_a850b6ae_30144cuda3std3__419piecewise_constructE,@object
	.size		_ZN39_INTERNAL_3fbeb2b2_4_k_cu_a850b6ae_30144cuda3std3__419piecewise_constructE,(_ZN39_INTERNAL_3fbeb2b2_4_k_cu_a850b6ae_30144cuda3std3__45__cpo4cendE - _ZN39_INTERNAL_3fbeb2b2_4_k_cu_a850b6ae_30144cuda3std3__419piecewise_constructE)
_ZN39_INTERNAL_3fbeb2b2_4_k_cu_a850b6ae_30144cuda3std3__419piecewise_constructE:
	.zero		1
	.type		_ZN39_INTERNAL_3fbeb2b2_4_k_cu_a850b6ae_30144cuda3std3__45__cpo4cendE,@object
	.size		_ZN39_INTERNAL_3fbeb2b2_4_k_cu_a850b6ae_30144cuda3std3__45__cpo4cendE,(_ZN39_INTERNAL_3fbeb2b2_4_k_cu_a850b6ae_30144cuda3std6ranges3__45__cpo4swapE - _ZN39_INTERNAL_3fbeb2b2_4_k_cu_a850b6ae_30144cuda3std3__45__cpo4cendE)
_ZN39_INTERNAL_3fbeb2b2_4_k_cu_a850b6ae_30144cuda3std3__45__cpo4cendE:
	.zero		1
	.type		_ZN39_INTERNAL_3fbeb2b2_4_k_cu_a850b6ae_30144cuda3std6ranges3__45__cpo4swapE,@object
	.size		_ZN39_INTERNAL_3fbeb2b2_4_k_cu_a850b6ae_30144cuda3std6ranges3__45__cpo4swapE,(.L_8 - _ZN39_INTERNAL_3fbeb2b2_4_k_cu_a850b6ae_30144cuda3std6ranges3__45__cpo4swapE)
_ZN39_INTERNAL_3fbeb2b2_4_k_cu_a850b6ae_30144cuda3std6ranges3__45__cpo4swapE:
	.zero		1
.L_8:


//--------------------- .nv.constant0._ZN7cutlass13device_kernelINS_4fmha6kernel13FmhaKernelTmaINS1_10collective15FmhaMainloopTmaINS_6half_tEfN4cute5tupleIJNS7_1CILi64EEESA_SA_EEENS4_14ResidualFusionEJEEENS4_15FmhaFwdEpilogueIS6_fSB_EEJEEEEEvNT_6ParamsE --------------------------
	.section	.nv.constant0._ZN7cutlass13device_kernelINS_4fmha6kernel13FmhaKernelTmaINS1_10collective15FmhaMainloopTmaINS_6half_tEfN4cute5tupleIJNS7_1CILi64EEESA_SA_EEENS4_14ResidualFusionEJEEENS4_15FmhaFwdEpilogueIS6_fSB_EEJEEEEEvNT_6ParamsE,"a",@progbits
	.sectionflags	@""
	.align	4
.nv.constant0._ZN7cutlass13device_kernelINS_4fmha6kernel13FmhaKernelTmaINS1_10collective15FmhaMainloopTmaINS_6half_tEfN4cute5tupleIJNS7_1CILi64EEESA_SA_EEENS4_14ResidualFusionEJEEENS4_15FmhaFwdEpilogueIS6_fSB_EEJEEEEEvNT_6ParamsE:
	.zero		2688


//--------------------- SYMBOLS --------------------------

	.type		.nv.reservedSmem.offset0,@object
	.size		.nv.reservedSmem.offset0,0x4
	.type		__assertfail,@function
